// auto-generated by cutlass_sweep.gemm — config: {"arch": "sm_90", "cluster_m": 2, "cluster_n": 2, "dtype": "fp16", "stages": 3, "tile_k": 64, "tile_m": 64, "tile_n": 64}
#include "cutlass/cutlass.h"
#include "cutlass/gemm/collective/collective_builder.hpp"
#include "cutlass/gemm/device/gemm_universal_adapter.h"
#include "cutlass/gemm/kernel/gemm_universal.hpp"
#include "cutlass/epilogue/collective/collective_builder.hpp"

using ElemA = cutlass::half_t;
using ElemB = cutlass::half_t;
using ElemCD = cutlass::half_t;
using Acc  = float;
using TileShape    = cute::Shape<cute::_64, cute::_64, cute::_64>;
using ClusterShape = cute::Shape<cute::_2, cute::_2, cute::_1>;

using CollectiveEpilogue = typename cutlass::epilogue::collective::CollectiveBuilder<
    cutlass::arch::Sm90, cutlass::arch::OpClassTensorOp,
    TileShape, ClusterShape,
    cutlass::epilogue::collective::EpilogueTileAuto,
    Acc, Acc,
    ElemCD, cutlass::layout::RowMajor, 128 / cutlass::sizeof_bits<ElemCD>::value,
    ElemCD, cutlass::layout::RowMajor, 128 / cutlass::sizeof_bits<ElemCD>::value,
    cutlass::epilogue::collective::EpilogueScheduleAuto
  >::CollectiveOp;

using CollectiveMainloop = typename cutlass::gemm::collective::CollectiveBuilder<
    cutlass::arch::Sm90, cutlass::arch::OpClassTensorOp,
    ElemA, cutlass::layout::RowMajor, 128 / cutlass::sizeof_bits<ElemA>::value,
    ElemB, cutlass::layout::ColumnMajor, 128 / cutlass::sizeof_bits<ElemB>::value,
    Acc,
    TileShape, ClusterShape,
    cutlass::gemm::collective::StageCount<3>,
    cutlass::gemm::collective::KernelScheduleAuto
  >::CollectiveOp;

using GemmKernel = cutlass::gemm::kernel::GemmUniversal<
    cute::Shape<int,int,int,int>,
    CollectiveMainloop,
    CollectiveEpilogue
>;
using Gemm = cutlass::gemm::device::GemmUniversalAdapter<GemmKernel>;

// Force the device kernel symbol into the cubin without needing a host main.
auto* _anchor = &cutlass::device_kernel<GemmKernel>;


// ===== COMPILED SASS (sm_90a) =====

	.target	sm_90a

	.elftype	@"ET_EXEC"


//--------------------- .note.nv.tkinfo           --------------------------
	.section	.note.nv.tkinfo,"",@"SHT_NOTE"
	.sectionflags	@"SHF_NOTE_NV_TKINFO"
	.tkinfo
        /*0018*/ 	.word	0x00000002
        /*0030*/ 	.string	""
        /*0030*/ 	.string	"ptxas"
        /*0030*/ 	.string	"Cuda compilation tools, release 13.0, V13.0.88"
        /*0030*/ 	.string	"Build cuda_13.0.r13.0/compiler.36424714_0"
        /*0030*/ 	.string	"-arch sm_90a -m 64 "



//--------------------- .note.nv.cuinfo           --------------------------
	.section	.note.nv.cuinfo,"",@"SHT_NOTE"
	.sectionflags	@"SHF_NOTE_NV_CUINFO"
        /*0018*/ 	.short	0x0002
        /*001a*/ 	.short	0x005a
        /*001c*/ 	.short	0x0082
	.zero		2


//--------------------- .nv.info                  --------------------------
	.section	.nv.info,"",@"SHT_CUDA_INFO"
	.align	4


	//----- nvinfo : EIATTR_REGCOUNT
	.align		4
        /*0000*/ 	.byte	0x04, 0x2f
        /*0002*/ 	.short	(.L_15 - .L_14)
	.align		4
.L_14:
        /*0004*/ 	.word	index@(_ZN7cutlass13device_kernelINS_4gemm6kernel13GemmUniversalIN4cute5tupleIJiiiiEEENS1_10collective13CollectiveMmaINS1_34MainloopSm90TmaGmmaWarpSpecializedILi3ENS5_IJNS4_1CILi2EEESB_NSA_ILi1EEEEEENS1_32KernelTmaWarpSpecializedPingpongEEENS5_IJNSA_ILi64EEESG_SG_EEENS_6half_tENS5_IJlSC_lEEESI_SJ_NS4_8TiledMMAINS4_8MMA_AtomIJNS4_4SM904GMMA25MMA_64x64x16_F32F16F16_SSILNSN_5MajorE0ELSP_0ELNSN_7ScaleInE1ELSQ_1EEEEEENS4_6LayoutINS5_IJSC_SC_SC_EEENS5_IJNSA_ILi0EEESV_SV_EEEEENS5_IJNS4_10UnderscoreESY_SY_EEEEENS4_23SM90_TMA_LOAD_MULTICASTENS4_14ComposedLayoutINS4_7SwizzleILi3ELi4ELi3EEENS4_18smem_ptr_flag_bitsILi16EEENST_INS5_IJNSA_ILi8EEESG_EEENS5_IJSG_SC_EEEEEEEvNS4_8identityES11_S1B_vS1C_EENS_8epilogue10collective6detail29Sm90TmaWarpSpecializedAdapterINS1F_15DefaultEpilogueISI_SJ_SJ_NS1E_6thread17LinearCombinationISI_Li1EffLNS1J_9ScaleType4KindE0ELNS_15FloatRoundStyleE2ESI_EENS1_15EpilogueDefaultEEEEEvvEEEEvNT_6ParamsE)
        /*0008*/ 	.word	0x000000a8


	//----- nvinfo : EIATTR_FRAME_SIZE
	.align		4
.L_15:
        /*000c*/ 	.byte	0x04, 0x11
        /*000e*/ 	.short	(.L_17 - .L_16)
	.align		4
.L_16:
        /*0010*/ 	.word	index@(_ZN7cutlass13device_kernelINS_4gemm6kernel13GemmUniversalIN4cute5tupleIJiiiiEEENS1_10collective13CollectiveMmaINS1_34MainloopSm90TmaGmmaWarpSpecializedILi3ENS5_IJNS4_1CILi2EEESB_NSA_ILi1EEEEEENS1_32KernelTmaWarpSpecializedPingpongEEENS5_IJNSA_ILi64EEESG_SG_EEENS_6half_tENS5_IJlSC_lEEESI_SJ_NS4_8TiledMMAINS4_8MMA_AtomIJNS4_4SM904GMMA25MMA_64x64x16_F32F16F16_SSILNSN_5MajorE0ELSP_0ELNSN_7ScaleInE1ELSQ_1EEEEEENS4_6LayoutINS5_IJSC_SC_SC_EEENS5_IJNSA_ILi0EEESV_SV_EEEEENS5_IJNS4_10UnderscoreESY_SY_EEEEENS4_23SM90_TMA_LOAD_MULTICASTENS4_14ComposedLayoutINS4_7SwizzleILi3ELi4ELi3EEENS4_18smem_ptr_flag_bitsILi16EEENST_INS5_IJNSA_ILi8EEESG_EEENS5_IJSG_SC_EEEEEEEvNS4_8identityES11_S1B_vS1C_EENS_8epilogue10collective6detail29Sm90TmaWarpSpecializedAdapterINS1F_15DefaultEpilogueISI_SJ_SJ_NS1E_6thread17LinearCombinationISI_Li1EffLNS1J_9ScaleType4KindE0ELNS_15FloatRoundStyleE2ESI_EENS1_15EpilogueDefaultEEEEEvvEEEEvNT_6ParamsE)
        /*0014*/ 	.word	0x00000008


	//----- nvinfo : EIATTR_MIN_STACK_SIZE
	.align		4
.L_17:
        /*0018*/ 	.byte	0x04, 0x12
        /*001a*/ 	.short	(.L_19 - .L_18)
	.align		4
.L_18:
        /*001c*/ 	.word	index@(_ZN7cutlass13device_kernelINS_4gemm6kernel13GemmUniversalIN4cute5tupleIJiiiiEEENS1_10collective13CollectiveMmaINS1_34MainloopSm90TmaGmmaWarpSpecializedILi3ENS5_IJNS4_1CILi2EEESB_NSA_ILi1EEEEEENS1_32KernelTmaWarpSpecializedPingpongEEENS5_IJNSA_ILi64EEESG_SG_EEENS_6half_tENS5_IJlSC_lEEESI_SJ_NS4_8TiledMMAINS4_8MMA_AtomIJNS4_4SM904GMMA25MMA_64x64x16_F32F16F16_SSILNSN_5MajorE0ELSP_0ELNSN_7ScaleInE1ELSQ_1EEEEEENS4_6LayoutINS5_IJSC_SC_SC_EEENS5_IJNSA_ILi0EEESV_SV_EEEEENS5_IJNS4_10UnderscoreESY_SY_EEEEENS4_23SM90_TMA_LOAD_MULTICASTENS4_14ComposedLayoutINS4_7SwizzleILi3ELi4ELi3EEENS4_18smem_ptr_flag_bitsILi16EEENST_INS5_IJNSA_ILi8EEESG_EEENS5_IJSG_SC_EEEEEEEvNS4_8identityES11_S1B_vS1C_EENS_8epilogue10collective6detail29Sm90TmaWarpSpecializedAdapterINS1F_15DefaultEpilogueISI_SJ_SJ_NS1E_6thread17LinearCombinationISI_Li1EffLNS1J_9ScaleType4KindE0ELNS_15FloatRoundStyleE2ESI_EENS1_15EpilogueDefaultEEEEEvvEEEEvNT_6ParamsE)
        /*0020*/ 	.word	0x00000008
.L_19:


//--------------------- .nv.compat                --------------------------
	.section	.nv.compat,"",@"SHT_CUDA_COMPAT_INFO"
	.align	4
        /*0000*/ 	.byte	0x02, 0x09, 0x01, 0x00, 0x02, 0x02, 0x04, 0x00, 0x02, 0x05, 0x05, 0x00, 0x03, 0x07, 0x01, 0x01
        /*0010*/ 	.byte	0x02, 0x03, 0x01, 0x00, 0x02, 0x06, 0x01, 0x00, 0x04, 0x0b, 0x08, 0x00, 0x00, 0x00, 0x00, 0x00
        /*0020*/ 	.byte	0x00, 0x00, 0x00, 0x00


//--------------------- .nv.info._ZN7cutlass13device_kernelINS_4gemm6kernel13GemmUniversalIN4cute5tupleIJiiiiEEENS1_10collective13CollectiveMmaINS1_34MainloopSm90TmaGmmaWarpSpecializedILi3ENS5_IJNS4_1CILi2EEESB_NSA_ILi1EEEEEENS1_32KernelTmaWarpSpecializedPingpongEEENS5_IJNSA_ILi64EEESG_SG_EEENS_6half_tENS5_IJlSC_lEEESI_SJ_NS4_8TiledMMAINS4_8MMA_AtomIJNS4_4SM904GMMA25MMA_64x64x16_F32F16F16_SSILNSN_5MajorE0ELSP_0ELNSN_7ScaleInE1ELSQ_1EEEEEENS4_6LayoutINS5_IJSC_SC_SC_EEENS5_IJNSA_ILi0EEESV_SV_EEEEENS5_IJNS4_10UnderscoreESY_SY_EEEEENS4_23SM90_TMA_LOAD_MULTICASTENS4_14ComposedLayoutINS4_7SwizzleILi3ELi4ELi3EEENS4_18smem_ptr_flag_bitsILi16EEENST_INS5_IJNSA_ILi8EEESG_EEENS5_IJSG_SC_EEEEEEEvNS4_8identityES11_S1B_vS1C_EENS_8epilogue10collective6detail29Sm90TmaWarpSpecializedAdapterINS1F_15DefaultEpilogueISI_SJ_SJ_NS1E_6thread17LinearCombinationISI_Li1EffLNS1J_9ScaleType4KindE0ELNS_15FloatRoundStyleE2ESI_EENS1_15EpilogueDefaultEEEEEvvEEEEvNT_6ParamsE --------------------------
	.section	.nv.info._ZN7cutlass13device_kernelINS_4gemm6kernel13GemmUniversalIN4cute5tupleIJiiiiEEENS1_10collective13CollectiveMmaINS1_34MainloopSm90TmaGmmaWarpSpecializedILi3ENS5_IJNS4_1CILi2EEESB_NSA_ILi1EEEEEENS1_32KernelTmaWarpSpecializedPingpongEEENS5_IJNSA_ILi64EEESG_SG_EEENS_6half_tENS5_IJlSC_lEEESI_SJ_NS4_8TiledMMAINS4_8MMA_AtomIJNS4_4SM904GMMA25MMA_64x64x16_F32F16F16_SSILNSN_5MajorE0ELSP_0ELNSN_7ScaleInE1ELSQ_1EEEEEENS4_6LayoutINS5_IJSC_SC_SC_EEENS5_IJNSA_ILi0EEESV_SV_EEEEENS5_IJNS4_10UnderscoreESY_SY_EEEEENS4_23SM90_TMA_LOAD_MULTICASTENS4_14ComposedLayoutINS4_7SwizzleILi3ELi4ELi3EEENS4_18smem_ptr_flag_bitsILi16EEENST_INS5_IJNSA_ILi8EEESG_EEENS5_IJSG_SC_EEEEEEEvNS4_8identityES11_S1B_vS1C_EENS_8epilogue10collective6detail29Sm90TmaWarpSpecializedAdapterINS1F_15DefaultEpilogueISI_SJ_SJ_NS1E_6thread17LinearCombinationISI_Li1EffLNS1J_9ScaleType4KindE0ELNS_15FloatRoundStyleE2ESI_EENS1_15EpilogueDefaultEEEEEvvEEEEvNT_6ParamsE,"",@"SHT_CUDA_INFO"
	.sectionflags	@""
	.align	4


	//----- nvinfo : EIATTR_CUDA_API_VERSION
	.align		4
        /*0000*/ 	.byte	0x04, 0x37
        /*0002*/ 	.short	(.L_21 - .L_20)
.L_20:
        /*0004*/ 	.word	0x00000082


	//----- nvinfo : EIATTR_KPARAM_INFO
	.align		4
.L_21:
        /*0008*/ 	.byte	0x04, 0x17
        /*000a*/ 	.short	(.L_23 - .L_22)
.L_22:
        /*000c*/ 	.word	0x00000000
        /*0010*/ 	.short	0x0000
        /*0012*/ 	.short	0x0070
        /*0014*/ 	.byte	0x00, 0xf0, 0x01, 0x10


	//----- nvinfo : EIATTR_SPARSE_MMA_MASK
	.align		4
.L_23:
        /*0018*/ 	.byte	0x03, 0x50
        /*001a*/ 	.short	0x0000


	//----- nvinfo : EIATTR_MAXREG_COUNT
	.align		4
        /*001c*/ 	.byte	0x03, 0x1b
        /*001e*/ 	.short	0x00a8


	//----- nvinfo : EIATTR_NUM_BARRIERS
	.align		4
        /*0020*/ 	.byte	0x02, 0x4c
        /*0022*/ 	.byte	0x01
	.zero		1


	//----- nvinfo : EIATTR_EXTERNS
	.align		4
        /*0024*/ 	.byte	0x04, 0x0f
        /*0026*/ 	.short	(.L_25 - .L_24)


	//   ....[0]....
	.align		4
.L_24:
        /*0028*/ 	.word	index@(__assertfail)


	//----- nvinfo : EIATTR_ANNOTATIONS
	.align		4
.L_25:
        /*002c*/ 	.byte	0x04, 0x55
        /*002e*/ 	.short	(.L_27 - .L_26)


	//   ....[0]....
.L_26:
        /*0030*/ 	.word	0x00000001
        /*0034*/ 	.byte	0x90, 0x0d, 0x00, 0x00, 0x01, 0x00, 0x00, 0x00, 0x80, 0x45, 0x00, 0x00, 0x01, 0x00, 0x00, 0x00
        /*0044*/ 	.byte	0x00, 0x53, 0x00, 0x00


	//----- nvinfo : EIATTR_MERCURY_ISA_VERSION
	.align		4
.L_27:
        /*0048*/ 	.byte	0x03, 0x5f
        /*004a*/ 	.short	0x0101


	//----- nvinfo : EIATTR_INT_WARP_WIDE_INSTR_OFFSETS
	.align		4
        /*004c*/ 	.byte	0x04, 0x31
        /*004e*/ 	.short	(.L_29 - .L_28)


	//   ....[0]....
.L_28:
        /*0050*/ 	.word	0x00000510


	//   ....[1]....
        /*0054*/ 	.word	0x00000540


	//   ....[2]....
        /*0058*/ 	.word	0x00000580


	//   ....[3]....
        /*005c*/ 	.word	0x000006b0


	//   ....[4]....
        /*0060*/ 	.word	0x000006c0


	//   ....[5]....
        /*0064*/ 	.word	0x000006d0


	//   ....[6]....
        /*0068*/ 	.word	0x00000770


	//   ....[7]....
        /*006c*/ 	.word	0x000007b0


	//   ....[8]....
        /*0070*/ 	.word	0x00002000


	//----- nvinfo : EIATTR_COOP_GROUP_MASK_REGIDS
	.align		4
.L_29:
        /*0074*/ 	.byte	0x04, 0x29
        /*0076*/ 	.short	(.L_31 - .L_30)


	//   ....[0]....
.L_30:
        /*0078*/ 	.word	0xffffffff


	//   ....[1]....
        /*007c*/ 	.word	0xffffffff


	//   ....[2]....
        /*0080*/ 	.word	0xffffffff


	//   ....[3]....
        /*0084*/ 	.word	0xffffffff


	//   ....[4]....
        /*0088*/ 	.word	0xffffffff


	//   ....[5]....
        /*008c*/ 	.word	0xffffffff


	//   ....[6]....
        /*0090*/ 	.word	0xffffffff


	//----- nvinfo : EIATTR_COOP_GROUP_INSTR_OFFSETS
	.align		4
.L_31:
        /*0094*/ 	.byte	0x04, 0x28
        /*0096*/ 	.short	(.L_33 - .L_32)


	//   ....[0]....
.L_32:
        /*0098*/ 	.word	0x00000070


	//   ....[1]....
        /*009c*/ 	.word	0x00000080


	//   ....[2]....
        /*00a0*/ 	.word	0x00000140


	//   ....[3]....
        /*00a4*/ 	.word	0x000002d0


	//   ....[4]....
        /*00a8*/ 	.word	0x00000310


	//   ....[5]....
        /*00ac*/ 	.word	0x000006f0


	//   ....[6]....
        /*00b0*/ 	.word	0x00000930


	//----- nvinfo : EIATTR_REG_RECONFIG
	.align		4
.L_33:
        /*00b4*/ 	.byte	0x01, 0x54
	.zero		2


	//----- nvinfo : EIATTR_SYSCALL_OFFSETS
	.align		4
        /*00b8*/ 	.byte	0x04, 0x46
        /*00ba*/ 	.short	(.L_35 - .L_34)


	//   ....[0]....
.L_34:
        /*00bc*/ 	.word	0x00001840


	//----- nvinfo : EIATTR_MBARRIER_INSTR_OFFSETS
	.align		4
.L_35:
        /*00c0*/ 	.byte	0x04, 0x39
        /*00c2*/ 	.short	(.L_37 - .L_36)


	//   ....[0]....
.L_36:
        /*00c4*/ 	.word	0x00000260
        /*00c8*/ 	.word	0x000000ff
        /*00cc*/ 	.word	0x00000000
        /*00d0*/ 	.short	0x0100
        /*00d2*/ 	.byte	0x08
	.zero		1


	//   ....[1]....
        /*00d4*/ 	.word	0x00000270
        /*00d8*/ 	.word	0x000000ff
        /*00dc*/ 	.word	0x00000018
        /*00e0*/ 	.short	0x0100
        /*00e2*/ 	.byte	0x08
	.zero		1


	//   ....[2]....
        /*00e4*/ 	.word	0x00000280
        /*00e8*/ 	.word	0x000000ff
        /*00ec*/ 	.word	0x00000008
        /*00f0*/ 	.short	0x0100
        /*00f2*/ 	.byte	0x08
	.zero		1


	//   ....[3]....
        /*00f4*/ 	.word	0x00000290
        /*00f8*/ 	.word	0x000000ff
        /*00fc*/ 	.word	0x00000020
        /*0100*/ 	.short	0x0100
        /*0102*/ 	.byte	0x08
	.zero		1


	//   ....[4]....
        /*0104*/ 	.word	0x000002a0
        /*0108*/ 	.word	0x000000ff
        /*010c*/ 	.word	0x00000010
        /*0110*/ 	.short	0x0100
        /*0112*/ 	.byte	0x08
	.zero		1


	//   ....[5]....
        /*0114*/ 	.word	0x000002b0
        /*0118*/ 	.word	0x000000ff
        /*011c*/ 	.word	0x00000028
        /*0120*/ 	.short	0x0100
        /*0122*/ 	.byte	0x08
	.zero		1


	//   ....[6]....
        /*0124*/ 	.word	0x000007e0
        /*0128*/ 	.word	0x000000ff
        /*012c*/ 	.word	0x00000060
        /*0130*/ 	.short	0x0100
        /*0132*/ 	.byte	0x08
	.zero		1


	//   ....[7]....
        /*0134*/ 	.word	0x00000870
        /*0138*/ 	.word	0x000000ff
        /*013c*/ 	.word	0x00000068
        /*0140*/ 	.short	0x0100
        /*0142*/ 	.byte	0x08
	.zero		1


	//   ....[8]....
        /*0144*/ 	.word	0x000008b0
        /*0148*/ 	.word	0x000000ff
        /*014c*/ 	.word	0x00000040
        /*0150*/ 	.short	0x0100
        /*0152*/ 	.byte	0x09
	.zero		1


	//   ....[9]....
        /*0154*/ 	.word	0x000008c0
        /*0158*/ 	.word	0x000000ff
        /*015c*/ 	.word	0x00000048
        /*0160*/ 	.short	0x0100
        /*0162*/ 	.byte	0x09
	.zero		1


	//   ....[10]....
        /*0164*/ 	.word	0x000008d0
        /*0168*/ 	.word	0x000000ff
        /*016c*/ 	.word	0x00000050
        /*0170*/ 	.short	0x0100
        /*0172*/ 	.byte	0x09
	.zero		1


	//   ....[11]....
        /*0174*/ 	.word	0x000008e0
        /*0178*/ 	.word	0x000000ff
        /*017c*/ 	.word	0x00000058
        /*0180*/ 	.short	0x0100
        /*0182*/ 	.byte	0x09
	.zero		1


	//   ....[12]....
        /*0184*/ 	.word	0x00001720
        /*0188*/ 	.word	0x0000003f
        /*018c*/ 	.word	0x00000000
        /*0190*/ 	.short	0x010a
        /*0192*/ 	.byte	0x2a
	.zero		1


	//   ....[13]....
        /*0194*/ 	.word	0x000018c0
        /*0198*/ 	.word	0x00000003
        /*019c*/ 	.word	0x00000000
        /*01a0*/ 	.short	0x010a
        /*01a2*/ 	.byte	0x3f
	.zero		1


	//   ....[14]....
        /*01a4*/ 	.word	0x00001900
        /*01a8*/ 	.word	0x00000003
        /*01ac*/ 	.word	0x00000000
        /*01b0*/ 	.short	0x010a
        /*01b2*/ 	.byte	0x3f
	.zero		1


	//   ....[15]....
        /*01b4*/ 	.word	0x00001c00
        /*01b8*/ 	.word	0x000000ff
        /*01bc*/ 	.word	0x00000000
        /*01c0*/ 	.short	0x010a
        /*01c2*/ 	.byte	0x04
	.zero		1


	//   ....[16]....
        /*01c4*/ 	.word	0x00001c40
        /*01c8*/ 	.word	0x000000ff
        /*01cc*/ 	.word	0x00000000
        /*01d0*/ 	.short	0x010a
        /*01d2*/ 	.byte	0x04
	.zero		1


	//   ....[17]....
        /*01d4*/ 	.word	0x00001ea0
        /*01d8*/ 	.word	0x00000005
        /*01dc*/ 	.word	0x00000000
        /*01e0*/ 	.short	0x0101
        /*01e2*/ 	.byte	0x3f
	.zero		1


	//   ....[18]....
        /*01e4*/ 	.word	0x00001fa0
        /*01e8*/ 	.word	0x00000040
        /*01ec*/ 	.word	0x00000000
        /*01f0*/ 	.short	0x0101
        /*01f2*/ 	.byte	0x2f
	.zero		1


	//   ....[19]....
        /*01f4*/ 	.word	0x000020a0
        /*01f8*/ 	.word	0x00000003
        /*01fc*/ 	.word	0x00000000
        /*0200*/ 	.short	0x0101
        /*0202*/ 	.byte	0x3f
	.zero		1


	//   ....[20]....
        /*0204*/ 	.word	0x00002160
        /*0208*/ 	.word	0x0000003f
        /*020c*/ 	.word	0x00000010
        /*0210*/ 	.short	0x010a
        /*0212*/ 	.byte	0x2a
	.zero		1


	//   ....[21]....
        /*0214*/ 	.word	0x000045a0
        /*0218*/ 	.word	0x00000042
        /*021c*/ 	.word	0x00000000
        /*0220*/ 	.short	0x0101
        /*0222*/ 	.byte	0x2f
	.zero		1


	//   ....[22]....
        /*0224*/ 	.word	0x00005010
        /*0228*/ 	.word	0x0000000a
        /*022c*/ 	.word	0x00000018
        /*0230*/ 	.short	0x010a
        /*0232*/ 	.byte	0x3f
	.zero		1


	//   ....[23]....
        /*0234*/ 	.word	0x00005410
        /*0238*/ 	.word	0x00000005
        /*023c*/ 	.word	0x00000068
        /*0240*/ 	.short	0x0101
        /*0242*/ 	.byte	0x3f
	.zero		1


	//   ....[24]....
        /*0244*/ 	.word	0x00005b90
        /*0248*/ 	.word	0x00000009
        /*024c*/ 	.word	0x00000000
        /*0250*/ 	.short	0x010a
        /*0252*/ 	.byte	0x3f
	.zero		1


	//   ....[25]....
        /*0254*/ 	.word	0x00005c10
        /*0258*/ 	.word	0x00000006
        /*025c*/ 	.word	0x00000000
        /*0260*/ 	.short	0x010a
        /*0262*/ 	.byte	0x3f
	.zero		1


	//   ....[26]....
        /*0264*/ 	.word	0x00005ca0
        /*0268*/ 	.word	0x00000003
        /*026c*/ 	.word	0x00000000
        /*0270*/ 	.short	0x010a
        /*0272*/ 	.byte	0x3f
	.zero		1


	//   ....[27]....
        /*0274*/ 	.word	0x00005d00
        /*0278*/ 	.word	0x00000041
        /*027c*/ 	.word	0x00000000
        /*0280*/ 	.short	0x010a
        /*0282*/ 	.byte	0x3f
	.zero		1


	//   ....[28]....
        /*0284*/ 	.word	0x00005d50
        /*0288*/ 	.word	0x00000003
        /*028c*/ 	.word	0x00000000
        /*0290*/ 	.short	0x010a
        /*0292*/ 	.byte	0x3f
	.zero		1


	//   ....[29]....
        /*0294*/ 	.word	0x00005db0
        /*0298*/ 	.word	0x00000005
        /*029c*/ 	.word	0x00000000
        /*02a0*/ 	.short	0x010a
        /*02a2*/ 	.byte	0x3f
	.zero		1


	//   ....[30]....
        /*02a4*/ 	.word	0x00005e00
        /*02a8*/ 	.word	0x00000041
        /*02ac*/ 	.word	0x00000010
        /*02b0*/ 	.short	0x010a
        /*02b2*/ 	.byte	0x3f
	.zero		1


	//   ....[31]....
        /*02b4*/ 	.word	0x00005ed0
        /*02b8*/ 	.word	0x0000000a
        /*02bc*/ 	.word	0x00000018
        /*02c0*/ 	.short	0x010a
        /*02c2*/ 	.byte	0x3f
	.zero		1


	//   ....[32]....
        /*02c4*/ 	.word	0x00005fa0
        /*02c8*/ 	.word	0x00000009
        /*02cc*/ 	.word	0x00000000
        /*02d0*/ 	.short	0x010a
        /*02d2*/ 	.byte	0x3f
	.zero		1


	//   ....[33]....
        /*02d4*/ 	.word	0x00005ff0
        /*02d8*/ 	.word	0x00000006
        /*02dc*/ 	.word	0x00000000
        /*02e0*/ 	.short	0x010a
        /*02e2*/ 	.byte	0x3f
	.zero		1


	//----- nvinfo : EIATTR_NUM_MBARRIERS
	.align		4
.L_37:
        /*02e4*/ 	.byte	0x03, 0x38
        /*02e6*/ 	.short	0x000c


	//----- nvinfo : EIATTR_EXIT_INSTR_OFFSETS
	.align		4
        /*02e8*/ 	.byte	0x04, 0x1c
        /*02ea*/ 	.short	(.L_39 - .L_38)


	//   ....[0]....
.L_38:
        /*02ec*/ 	.word	0x000013d0


	//   ....[1]....
        /*02f0*/ 	.word	0x00001430


	//   ....[2]....
        /*02f4*/ 	.word	0x00004c30


	//   ....[3]....
        /*02f8*/ 	.word	0x00004c60


	//   ....[4]....
        /*02fc*/ 	.word	0x00005cf0


	//----- nvinfo : EIATTR_MAX_THREADS
	.align		4
.L_39:
        /*0300*/ 	.byte	0x04, 0x05
        /*0302*/ 	.short	(.L_41 - .L_40)
.L_40:
        /*0304*/ 	.word	0x00000180
        /*0308*/ 	.word	0x00000001
        /*030c*/ 	.word	0x00000001


	//----- nvinfo : EIATTR_CRS_STACK_SIZE
	.align		4
.L_41:
        /*0310*/ 	.byte	0x04, 0x1e
        /*0312*/ 	.short	(.L_43 - .L_42)
.L_42:
        /*0314*/ 	.word	0x00000000


	//----- nvinfo : EIATTR_CBANK_PARAM_SIZE
	.align		4
.L_43:
        /*0318*/ 	.byte	0x03, 0x19
        /*031a*/ 	.short	0x0470


	//----- nvinfo : EIATTR_PARAM_CBANK
	.align		4
        /*031c*/ 	.byte	0x04, 0x0a
        /*031e*/ 	.short	(.L_45 - .L_44)
	.align		4
.L_44:
        /*0320*/ 	.word	index@(.nv.constant0._ZN7cutlass13device_kernelINS_4gemm6kernel13GemmUniversalIN4cute5tupleIJiiiiEEENS1_10collective13CollectiveMmaINS1_34MainloopSm90TmaGmmaWarpSpecializedILi3ENS5_IJNS4_1CILi2EEESB_NSA_ILi1EEEEEENS1_32KernelTmaWarpSpecializedPingpongEEENS5_IJNSA_ILi64EEESG_SG_EEENS_6half_tENS5_IJlSC_lEEESI_SJ_NS4_8TiledMMAINS4_8MMA_AtomIJNS4_4SM904GMMA25MMA_64x64x16_F32F16F16_SSILNSN_5MajorE0ELSP_0ELNSN_7ScaleInE1ELSQ_1EEEEEENS4_6LayoutINS5_IJSC_SC_SC_EEENS5_IJNSA_ILi0EEESV_SV_EEEEENS5_IJNS4_10UnderscoreESY_SY_EEEEENS4_23SM90_TMA_LOAD_MULTICASTENS4_14ComposedLayoutINS4_7SwizzleILi3ELi4ELi3EEENS4_18smem_ptr_flag_bitsILi16EEENST_INS5_IJNSA_ILi8EEESG_EEENS5_IJSG_SC_EEEEEEEvNS4_8identityES11_S1B_vS1C_EENS_8epilogue10collective6detail29Sm90TmaWarpSpecializedAdapterINS1F_15DefaultEpilogueISI_SJ_SJ_NS1E_6thread17LinearCombinationISI_Li1EffLNS1J_9ScaleType4KindE0ELNS_15FloatRoundStyleE2ESI_EENS1_15EpilogueDefaultEEEEEvvEEEEvNT_6ParamsE)
        /*0324*/ 	.short	0x0210
        /*0326*/ 	.short	0x0470


	//----- nvinfo : EIATTR_SW_WAR
	.align		4
.L_45:
        /*0328*/ 	.byte	0x04, 0x36
        /*032a*/ 	.short	(.L_47 - .L_46)
.L_46:
        /*032c*/ 	.word	0x00000008
.L_47:


//--------------------- .nv.callgraph             --------------------------
	.section	.nv.callgraph,"",@"SHT_CUDA_CALLGRAPH"
	.align	4
	.sectionentsize	8
	.align		4
        /*0000*/ 	.word	0x00000000
	.align		4
        /*0004*/ 	.word	0xffffffff
	.align		4
        /*0008*/ 	.word	index@(_ZN7cutlass13device_kernelINS_4gemm6kernel13GemmUniversalIN4cute5tupleIJiiiiEEENS1_10collective13CollectiveMmaINS1_34MainloopSm90TmaGmmaWarpSpecializedILi3ENS5_IJNS4_1CILi2EEESB_NSA_ILi1EEEEEENS1_32KernelTmaWarpSpecializedPingpongEEENS5_IJNSA_ILi64EEESG_SG_EEENS_6half_tENS5_IJlSC_lEEESI_SJ_NS4_8TiledMMAINS4_8MMA_AtomIJNS4_4SM904GMMA25MMA_64x64x16_F32F16F16_SSILNSN_5MajorE0ELSP_0ELNSN_7ScaleInE1ELSQ_1EEEEEENS4_6LayoutINS5_IJSC_SC_SC_EEENS5_IJNSA_ILi0EEESV_SV_EEEEENS5_IJNS4_10UnderscoreESY_SY_EEEEENS4_23SM90_TMA_LOAD_MULTICASTENS4_14ComposedLayoutINS4_7SwizzleILi3ELi4ELi3EEENS4_18smem_ptr_flag_bitsILi16EEENST_INS5_IJNSA_ILi8EEESG_EEENS5_IJSG_SC_EEEEEEEvNS4_8identityES11_S1B_vS1C_EENS_8epilogue10collective6detail29Sm90TmaWarpSpecializedAdapterINS1F_15DefaultEpilogueISI_SJ_SJ_NS1E_6thread17LinearCombinationISI_Li1EffLNS1J_9ScaleType4KindE0ELNS_15FloatRoundStyleE2ESI_EENS1_15EpilogueDefaultEEEEEvvEEEEvNT_6ParamsE)
	.align		4
        /*000c*/ 	.word	index@(__assertfail)
	.align		4
        /*0010*/ 	.word	0x00000000
	.align		4
        /*0014*/ 	.word	0xfffffffe
	.align		4
        /*0018*/ 	.word	0x00000000
	.align		4
        /*001c*/ 	.word	0xfffffffd
	.align		4
        /*0020*/ 	.word	0x00000000
	.align		4
        /*0024*/ 	.word	0xfffffffc


//--------------------- .nv.constant4             --------------------------
	.section	.nv.constant4,"a",@progbits
	.align	8
	.align		8
.nv.constant4:
        /*0000*/ 	.dword	__assertfail
	.align		8
        /*0008*/ 	.dword	__unnamed_1
	.align		8
        /*0010*/ 	.dword	_ZN39_INTERNAL_2ff4c2e6_4_k_cu_0151117d_35974cuda3std3__45__cpo5beginE
	.align		8
        /*0018*/ 	.dword	_ZN39_INTERNAL_2ff4c2e6_4_k_cu_0151117d_35974cuda3std3__45__cpo3endE
	.align		8
        /*0020*/ 	.dword	_ZN39_INTERNAL_2ff4c2e6_4_k_cu_0151117d_35974cuda3std3__45__cpo6cbeginE
	.align		8
        /*0028*/ 	.dword	_ZN39_INTERNAL_2ff4c2e6_4_k_cu_0151117d_35974cuda3std3__45__cpo4cendE
	.align		8
        /*0030*/ 	.dword	_ZN39_INTERNAL_2ff4c2e6_4_k_cu_0151117d_35974cuda3std3__441_GLOBAL__N__2ff4c2e6_4_k_cu_0151117d_35976ignoreE
	.align		8
        /*0038*/ 	.dword	_ZN39_INTERNAL_2ff4c2e6_4_k_cu_0151117d_35974cuda3std3__419piecewise_constructE
	.align		8
        /*0040*/ 	.dword	_ZN39_INTERNAL_2ff4c2e6_4_k_cu_0151117d_35974cuda3std3__48in_placeE
	.align		8
        /*0048*/ 	.dword	_ZN39_INTERNAL_2ff4c2e6_4_k_cu_0151117d_35974cuda3std6ranges3__45__cpo4swapE
	.align		8
        /*0050*/ 	.dword	_ZN39_INTERNAL_2ff4c2e6_4_k_cu_0151117d_35974cuda3std6ranges3__45__cpo9iter_moveE
	.align		8
        /*0058*/ 	.dword	_ZN39_INTERNAL_2ff4c2e6_4_k_cu_0151117d_35974cute7productE
	.align		8
        /*0060*/ 	.dword	_ZN39_INTERNAL_2ff4c2e6_4_k_cu_0151117d_35974cute1_E
	.align		8
        /*0068*/ 	.dword	$str$22
	.align		8
        /*0070*/ 	.dword	$str$23


//--------------------- .text._ZN7cutlass13device_kernelINS_4gemm6kernel13GemmUniversalIN4cute5tupleIJiiiiEEENS1_10collective13CollectiveMmaINS1_34MainloopSm90TmaGmmaWarpSpecializedILi3ENS5_IJNS4_1CILi2EEESB_NSA_ILi1EEEEEENS1_32KernelTmaWarpSpecializedPingpongEEENS5_IJNSA_ILi64EEESG_SG_EEENS_6half_tENS5_IJlSC_lEEESI_SJ_NS4_8TiledMMAINS4_8MMA_AtomIJNS4_4SM904GMMA25MMA_64x64x16_F32F16F16_SSILNSN_5MajorE0ELSP_0ELNSN_7ScaleInE1ELSQ_1EEEEEENS4_6LayoutINS5_IJSC_SC_SC_EEENS5_IJNSA_ILi0EEESV_SV_EEEEENS5_IJNS4_10UnderscoreESY_SY_EEEEENS4_23SM90_TMA_LOAD_MULTICASTENS4_14ComposedLayoutINS4_7SwizzleILi3ELi4ELi3EEENS4_18smem_ptr_flag_bitsILi16EEENST_INS5_IJNSA_ILi8EEESG_EEENS5_IJSG_SC_EEEEEEEvNS4_8identityES11_S1B_vS1C_EENS_8epilogue10collective6detail29Sm90TmaWarpSpecializedAdapterINS1F_15DefaultEpilogueISI_SJ_SJ_NS1E_6thread17LinearCombinationISI_Li1EffLNS1J_9ScaleType4KindE0ELNS_15FloatRoundStyleE2ESI_EENS1_15EpilogueDefaultEEEEEvvEEEEvNT_6ParamsE --------------------------
	.section	.text._ZN7cutlass13device_kernelINS_4gemm6kernel13GemmUniversalIN4cute5tupleIJiiiiEEENS1_10collective13CollectiveMmaINS1_34MainloopSm90TmaGmmaWarpSpecializedILi3ENS5_IJNS4_1CILi2EEESB_NSA_ILi1EEEEEENS1_32KernelTmaWarpSpecializedPingpongEEENS5_IJNSA_ILi64EEESG_SG_EEENS_6half_tENS5_IJlSC_lEEESI_SJ_NS4_8TiledMMAINS4_8MMA_AtomIJNS4_4SM904GMMA25MMA_64x64x16_F32F16F16_SSILNSN_5MajorE0ELSP_0ELNSN_7ScaleInE1ELSQ_1EEEEEENS4_6LayoutINS5_IJSC_SC_SC_EEENS5_IJNSA_ILi0EEESV_SV_EEEEENS5_IJNS4_10UnderscoreESY_SY_EEEEENS4_23SM90_TMA_LOAD_MULTICASTENS4_14ComposedLayoutINS4_7SwizzleILi3ELi4ELi3EEENS4_18smem_ptr_flag_bitsILi16EEENST_INS5_IJNSA_ILi8EEESG_EEENS5_IJSG_SC_EEEEEEEvNS4_8identityES11_S1B_vS1C_EENS_8epilogue10collective6detail29Sm90TmaWarpSpecializedAdapterINS1F_15DefaultEpilogueISI_SJ_SJ_NS1E_6thread17LinearCombinationISI_Li1EffLNS1J_9ScaleType4KindE0ELNS_15FloatRoundStyleE2ESI_EENS1_15EpilogueDefaultEEEEEvvEEEEvNT_6ParamsE,"ax",@progbits
	.align	128
.text._ZN7cutlass13device_kernelINS_4gemm6kernel13GemmUniversalIN4cute5tupleIJiiiiEEENS1_10collective13CollectiveMmaINS1_34MainloopSm90TmaGmmaWarpSpecializedILi3ENS5_IJNS4_1CILi2EEESB_NSA_ILi1EEEEEENS1_32KernelTmaWarpSpecializedPingpongEEENS5_IJNSA_ILi64EEESG_SG_EEENS_6half_tENS5_IJlSC_lEEESI_SJ_NS4_8TiledMMAINS4_8MMA_AtomIJNS4_4SM904GMMA25MMA_64x64x16_F32F16F16_SSILNSN_5MajorE0ELSP_0ELNSN_7ScaleInE1ELSQ_1EEEEEENS4_6LayoutINS5_IJSC_SC_SC_EEENS5_IJNSA_ILi0EEESV_SV_EEEEENS5_IJNS4_10UnderscoreESY_SY_EEEEENS4_23SM90_TMA_LOAD_MULTICASTENS4_14ComposedLayoutINS4_7SwizzleILi3ELi4ELi3EEENS4_18smem_ptr_flag_bitsILi16EEENST_INS5_IJNSA_ILi8EEESG_EEENS5_IJSG_SC_EEEEEEEvNS4_8identityES11_S1B_vS1C_EENS_8epilogue10collective6detail29Sm90TmaWarpSpecializedAdapterINS1F_15DefaultEpilogueISI_SJ_SJ_NS1E_6thread17LinearCombinationISI_Li1EffLNS1J_9ScaleType4KindE0ELNS_15FloatRoundStyleE2ESI_EENS1_15EpilogueDefaultEEEEEvvEEEEvNT_6ParamsE:
        .type           _ZN7cutlass13device_kernelINS_4gemm6kernel13GemmUniversalIN4cute5tupleIJiiiiEEENS1_10collective13CollectiveMmaINS1_34MainloopSm90TmaGmmaWarpSpecializedILi3ENS5_IJNS4_1CILi2EEESB_NSA_ILi1EEEEEENS1_32KernelTmaWarpSpecializedPingpongEEENS5_IJNSA_ILi64EEESG_SG_EEENS_6half_tENS5_IJlSC_lEEESI_SJ_NS4_8TiledMMAINS4_8MMA_AtomIJNS4_4SM904GMMA25MMA_64x64x16_F32F16F16_SSILNSN_5MajorE0ELSP_0ELNSN_7ScaleInE1ELSQ_1EEEEEENS4_6LayoutINS5_IJSC_SC_SC_EEENS5_IJNSA_ILi0EEESV_SV_EEEEENS5_IJNS4_10UnderscoreESY_SY_EEEEENS4_23SM90_TMA_LOAD_MULTICASTENS4_14ComposedLayoutINS4_7SwizzleILi3ELi4ELi3EEENS4_18smem_ptr_flag_bitsILi16EEENST_INS5_IJNSA_ILi8EEESG_EEENS5_IJSG_SC_EEEEEEEvNS4_8identityES11_S1B_vS1C_EENS_8epilogue10collective6detail29Sm90TmaWarpSpecializedAdapterINS1F_15DefaultEpilogueISI_SJ_SJ_NS1E_6thread17LinearCombinationISI_Li1EffLNS1J_9ScaleType4KindE0ELNS_15FloatRoundStyleE2ESI_EENS1_15EpilogueDefaultEEEEEvvEEEEvNT_6ParamsE,@function
        .size           _ZN7cutlass13device_kernelINS_4gemm6kernel13GemmUniversalIN4cute5tupleIJiiiiEEENS1_10collective13CollectiveMmaINS1_34MainloopSm90TmaGmmaWarpSpecializedILi3ENS5_IJNS4_1CILi2EEESB_NSA_ILi1EEEEEENS1_32KernelTmaWarpSpecializedPingpongEEENS5_IJNSA_ILi64EEESG_SG_EEENS_6half_tENS5_IJlSC_lEEESI_SJ_NS4_8TiledMMAINS4_8MMA_AtomIJNS4_4SM904GMMA25MMA_64x64x16_F32F16F16_SSILNSN_5MajorE0ELSP_0ELNSN_7ScaleInE1ELSQ_1EEEEEENS4_6LayoutINS5_IJSC_SC_SC_EEENS5_IJNSA_ILi0EEESV_SV_EEEEENS5_IJNS4_10UnderscoreESY_SY_EEEEENS4_23SM90_TMA_LOAD_MULTICASTENS4_14ComposedLayoutINS4_7SwizzleILi3ELi4ELi3EEENS4_18smem_ptr_flag_bitsILi16EEENST_INS5_IJNSA_ILi8EEESG_EEENS5_IJSG_SC_EEEEEEEvNS4_8identityES11_S1B_vS1C_EENS_8epilogue10collective6detail29Sm90TmaWarpSpecializedAdapterINS1F_15DefaultEpilogueISI_SJ_SJ_NS1E_6thread17LinearCombinationISI_Li1EffLNS1J_9ScaleType4KindE0ELNS_15FloatRoundStyleE2ESI_EENS1_15EpilogueDefaultEEEEEvvEEEEvNT_6ParamsE,(.L_x_135 - _ZN7cutlass13device_kernelINS_4gemm6kernel13GemmUniversalIN4cute5tupleIJiiiiEEENS1_10collective13CollectiveMmaINS1_34MainloopSm90TmaGmmaWarpSpecializedILi3ENS5_IJNS4_1CILi2EEESB_NSA_ILi1EEEEEENS1_32KernelTmaWarpSpecializedPingpongEEENS5_IJNSA_ILi64EEESG_SG_EEENS_6half_tENS5_IJlSC_lEEESI_SJ_NS4_8TiledMMAINS4_8MMA_AtomIJNS4_4SM904GMMA25MMA_64x64x16_F32F16F16_SSILNSN_5MajorE0ELSP_0ELNSN_7ScaleInE1ELSQ_1EEEEEENS4_6LayoutINS5_IJSC_SC_SC_EEENS5_IJNSA_ILi0EEESV_SV_EEEEENS5_IJNS4_10UnderscoreESY_SY_EEEEENS4_23SM90_TMA_LOAD_MULTICASTENS4_14ComposedLayoutINS4_7SwizzleILi3ELi4ELi3EEENS4_18smem_ptr_flag_bitsILi16EEENST_INS5_IJNSA_ILi8EEESG_EEENS5_IJSG_SC_EEEEEEEvNS4_8identityES11_S1B_vS1C_EENS_8epilogue10collective6detail29Sm90TmaWarpSpecializedAdapterINS1F_15DefaultEpilogueISI_SJ_SJ_NS1E_6thread17LinearCombinationISI_Li1EffLNS1J_9ScaleType4KindE0ELNS_15FloatRoundStyleE2ESI_EENS1_15EpilogueDefaultEEEEEvvEEEEvNT_6ParamsE)
        .other          _ZN7cutlass13device_kernelINS_4gemm6kernel13GemmUniversalIN4cute5tupleIJiiiiEEENS1_10collective13CollectiveMmaINS1_34MainloopSm90TmaGmmaWarpSpecializedILi3ENS5_IJNS4_1CILi2EEESB_NSA_ILi1EEEEEENS1_32KernelTmaWarpSpecializedPingpongEEENS5_IJNSA_ILi64EEESG_SG_EEENS_6half_tENS5_IJlSC_lEEESI_SJ_NS4_8TiledMMAINS4_8MMA_AtomIJNS4_4SM904GMMA25MMA_64x64x16_F32F16F16_SSILNSN_5MajorE0ELSP_0ELNSN_7ScaleInE1ELSQ_1EEEEEENS4_6LayoutINS5_IJSC_SC_SC_EEENS5_IJNSA_ILi0EEESV_SV_EEEEENS5_IJNS4_10UnderscoreESY_SY_EEEEENS4_23SM90_TMA_LOAD_MULTICASTENS4_14ComposedLayoutINS4_7SwizzleILi3ELi4ELi3EEENS4_18smem_ptr_flag_bitsILi16EEENST_INS5_IJNSA_ILi8EEESG_EEENS5_IJSG_SC_EEEEEEEvNS4_8identityES11_S1B_vS1C_EENS_8epilogue10collective6detail29Sm90TmaWarpSpecializedAdapterINS1F_15DefaultEpilogueISI_SJ_SJ_NS1E_6thread17LinearCombinationISI_Li1EffLNS1J_9ScaleType4KindE0ELNS_15FloatRoundStyleE2ESI_EENS1_15EpilogueDefaultEEEEEvvEEEEvNT_6ParamsE,@"STO_CUDA_ENTRY STV_DEFAULT"
_ZN7cutlass13device_kernelINS_4gemm6kernel13GemmUniversalIN4cute5tupleIJiiiiEEENS1_10collective13CollectiveMmaINS1_34MainloopSm90TmaGmmaWarpSpecializedILi3ENS5_IJNS4_1CILi2EEESB_NSA_ILi1EEEEEENS1_32KernelTmaWarpSpecializedPingpongEEENS5_IJNSA_ILi64EEESG_SG_EEENS_6half_tENS5_IJlSC_lEEESI_SJ_NS4_8TiledMMAINS4_8MMA_AtomIJNS4_4SM904GMMA25MMA_64x64x16_F32F16F16_SSILNSN_5MajorE0ELSP_0ELNSN_7ScaleInE1ELSQ_1EEEEEENS4_6LayoutINS5_IJSC_SC_SC_EEENS5_IJNSA_ILi0EEESV_SV_EEEEENS5_IJNS4_10UnderscoreESY_SY_EEEEENS4_23SM90_TMA_LOAD_MULTICASTENS4_14ComposedLayoutINS4_7SwizzleILi3ELi4ELi3EEENS4_18smem_ptr_flag_bitsILi16EEENST_INS5_IJNSA_ILi8EEESG_EEENS5_IJSG_SC_EEEEEEEvNS4_8identityES11_S1B_vS1C_EENS_8epilogue10collective6detail29Sm90TmaWarpSpecializedAdapterINS1F_15DefaultEpilogueISI_SJ_SJ_NS1E_6thread17LinearCombinationISI_Li1EffLNS1J_9ScaleType4KindE0ELNS_15FloatRoundStyleE2ESI_EENS1_15EpilogueDefaultEEEEEvvEEEEvNT_6ParamsE:
[----:B------:R-:W0:Y:S02]  /*0000*/  LDC R1, c[0x0][0x28] ;  /* 0x00000a00ff017b82 */ /* 0x000e240000000800 */
[----:B0-----:R-:W-:Y:S01]  /*0010*/  VIADD R1, R1, 0xfffffff8 ;  /* 0xfffffff801017836 */ /* 0x001fe20000000000 */
[----:B------:R-:W0:Y:S01]  /*0020*/  S2R R4, SR_TID.X ;  /* 0x0000000000047919 */ /* 0x000e220000002100 */
[----:B------:R-:W-:Y:S01]  /*0030*/  ELECT P0, URZ, PT ;  /* 0x00000000003f782f */ /* 0x000fe20003800000 */
[----:B------:R-:W-:Y:S01]  /*0040*/  BSSY B0, `(.L_x_0) ;  /* 0x000000f000007945 */ /* 0x000fe20003800000 */
[--C-:B0-----:R-:W-:Y:S02]  /*0050*/  SHF.R.U32.HI R2, RZ, 0x5, R4.reuse ;  /* 0x00000005ff027819 */ /* 0x101fe40000011604 */
[----:B------:R-:W-:-:S03]  /*0060*/  SHF.R.U32.HI R7, RZ, 0x7, R4 ;  /* 0x00000007ff077819 */ /* 0x000fc60000011604 */
[----:B------:R-:W0:Y:S04]  /*0070*/  SHFL.IDX PT, R5, R2, RZ, 0x1f ;  /* 0x00001fff02057589 */ /* 0x000e2800000e0000 */
[----:B------:R1:W2:Y:S01]  /*0080*/  SHFL.IDX PT, R10, R7, RZ, 0x1f ;  /* 0x00001fff070a7589 */ /* 0x0002a200000e0000 */
[----:B0-----:R-:W-:-:S13]  /*0090*/  ISETP.NE.OR P0, PT, R5, RZ, !P0 ;  /* 0x000000ff0500720c */ /* 0x001fda0004705670 */
[----:B-12---:R-:W-:Y:S05]  /*00a0*/  @P0 BRA `(.L_x_1) ;  /* 0x0000000000200947 */ /* 0x006fea0003800000 */
[----:B------:R-:W-:Y:S02]  /*00b0*/  ULDC.64 UR4, c[0x0][0x198] ;  /* 0x0000660000047ab9 */ /* 0x000fe40000000a00 */
[----:B------:R-:W-:Y:S02]  /*00c0*/  UIADD3 UR6, UP0, UR4, 0xf0, URZ ;  /* 0x000000f004067890 */ /* 0x000fe4000ff1e03f */
[----:B------:R-:W-:Y:S02]  /*00d0*/  UIADD3 UR4, UP1, UR4, 0x1f0, URZ ;  /* 0x000001f004047890 */ /* 0x000fe4000ff3e03f */
[----:B------:R-:W-:Y:S02]  /*00e0*/  UIADD3.X UR7, URZ, UR5, URZ, UP0, !UPT ;  /* 0x000000053f077290 */ /* 0x000fe400087fe43f */
[----:B------:R-:W-:-:S07]  /*00f0*/  UIADD3.X UR5, URZ, UR5, URZ, UP1, !UPT ;  /* 0x000000053f057290 */ /* 0x000fce0008ffe43f */
[----:B------:R0:W-:Y:S02]  /*0100*/  UTMACCTL.PF [UR6] ;  /* 0x00000000060079b9 */ /* 0x0001e40008040000 */
[----:B------:R0:W-:Y:S02]  /*0110*/  UTMACCTL.PF [UR4] ;  /* 0x00000000040079b9 */ /* 0x0001e40008040000 */
[----:B0-----:R-:W-:Y:S01]  /*0120*/  NOP ;  /* 0x0000000000007918 */ /* 0x001fe20000000000 */
.L_x_1:
[----:B------:R-:W-:Y:S05]  /*0130*/  BSYNC B0 ;  /* 0x0000000000007941 */ /* 0x000fea0003800000 */
.L_x_0:
[----:B------:R-:W0:Y:S01]  /*0140*/  SHFL.IDX PT, R8, R2, RZ, 0x1f ;  /* 0x00001fff02087589 */ /* 0x000e2200000e0000 */
[----:B------:R-:W-:-:S04]  /*0150*/  SHF.R.S32.HI R3, RZ, 0x1f, R4 ;  /* 0x0000001fff037819 */ /* 0x000fc80000011404 */
[----:B------:R-:W-:Y:S02]  /*0160*/  LEA.HI R3, R3, R4, RZ, 0x7 ;  /* 0x0000000403037211 */ /* 0x000fe400078f38ff */
[----:B0-----:R-:W-:-:S13]  /*0170*/  ISETP.NE.AND P0, PT, R8, RZ, PT ;  /* 0x000000ff0800720c */ /* 0x001fda0003f05270 */
[----:B------:R-:W-:Y:S05]  /*0180*/  @P0 BRA `(.L_x_2) ;  /* 0x0000000000500947 */ /* 0x000fea0003800000 */
[----:B------:R-:W0:Y:S01]  /*0190*/  S2UR UR8, SR_CgaCtaId ;  /* 0x00000000000879c3 */ /* 0x000e220000008800 */
[----:B------:R-:W-:Y:S01]  /*01a0*/  UMOV UR4, 0x400 ;  /* 0x0000040000047882 */ /* 0x000fe20000000000 */
[----:B------:R-:W-:Y:S01]  /*01b0*/  UMOV UR5, 0x1 ;  /* 0x0000000100057882 */ /* 0x000fe20000000000 */
[----:B------:R-:W-:Y:S01]  /*01c0*/  UMOV UR6, 0x3 ;  /* 0x0000000300067882 */ /* 0x000fe20000000000 */
[----:B------:R-:W-:Y:S01]  /*01d0*/  ELECT P0, URZ, PT ;  /* 0x00000000003f782f */ /* 0x000fe20003800000 */
[----:B------:R-:W-:-:S04]  /*01e0*/  UIADD3 UR6, -UR6, 0x100000, URZ ;  /* 0x0010000006067890 */ /* 0x000fc8000fffe13f */
[----:B------:R-:W-:Y:S02]  /*01f0*/  USHF.L.U32 UR7, UR6, 0xb, URZ ;  /* 0x0000000b06077899 */ /* 0x000fe4000800063f */
[----:B------:R-:W-:Y:S02]  /*0200*/  USHF.L.U32 UR6, UR6, 0x1, URZ ;  /* 0x0000000106067899 */ /* 0x000fe4000800063f */
[----:B0-----:R-:W-:Y:S02]  /*0210*/  ULEA UR8, UR8, UR4, 0x18 ;  /* 0x0000000408087291 */ /* 0x001fe4000f8ec03f */
[----:B------:R-:W-:-:S04]  /*0220*/  UIADD3 UR4, -UR5, 0x100000, URZ ;  /* 0x0010000005047890 */ /* 0x000fc8000fffe13f */
[----:B------:R-:W-:Y:S02]  /*0230*/  USHF.L.U32 UR5, UR4, 0xb, URZ ;  /* 0x0000000b04057899 */ /* 0x000fe4000800063f */
[----:B------:R-:W-:Y:S01]  /*0240*/  USHF.L.U32 UR4, UR4, 0x1, URZ ;  /* 0x0000000104047899 */ /* 0x000fe2000800063f */
[----:B------:R-:W0:Y:S11]  /*0250*/  FENCE.VIEW.ASYNC.S ;  /* 0x00000000000073c6 */ /* 0x000e360000000000 */
[----:B0-----:R0:W1:Y:S01]  /*0260*/  SYNCS.EXCH.64 URZ, [UR8], UR4 ;  /* 0x00000004083f75b2 */ /* 0x0010620008000100 */
[----:B------:R0:W2:Y:S01]  /*0270*/  SYNCS.EXCH.64 URZ, [UR8+0x18], UR6 ;  /* 0x00001806083f75b2 */ /* 0x0000a20008000100 */
[----:B------:R0:W3:Y:S01]  /*0280*/  SYNCS.EXCH.64 URZ, [UR8+0x8], UR4 ;  /* 0x00000804083f75b2 */ /* 0x0000e20008000100 */
[----:B------:R0:W4:Y:S01]  /*0290*/  SYNCS.EXCH.64 URZ, [UR8+0x20], UR6 ;  /* 0x00002006083f75b2 */ /* 0x0001220008000100 */
[----:B------:R0:W0:Y:S01]  /*02a0*/  SYNCS.EXCH.64 URZ, [UR8+0x10], UR4 ;  /* 0x00001004083f75b2 */ /* 0x0000220008000100 */
[----:B------:R0:W0:Y:S01]  /*02b0*/  SYNCS.EXCH.64 URZ, [UR8+0x28], UR6 ;  /* 0x00002806083f75b2 */ /* 0x0000220008000100 */
[----:B------:R-:W-:Y:S01]  /*02c0*/  NOP ;  /* 0x0000000000007918 */ /* 0x000fe20000000000 */
.L_x_2:
[----:B------:R-:W5:Y:S01]  /*02d0*/  SHFL.IDX PT, R13, R2, RZ, 0x1f ;  /* 0x00001fff020d7589 */ /* 0x000f6200000e0000 */
[----:B------:R-:W1:Y:S01]  /*02e0*/  S2UR UR12, SR_CTAID.X ;  /* 0x00000000000c79c3 */ /* 0x000e620000002500 */
[----:B------:R-:W-:Y:S02]  /*02f0*/  LOP3.LUT R3, R3, 0xffffff80, RZ, 0xc0, !PT ;  /* 0xffffff8003037812 */ /* 0x000fe400078ec0ff */
[----:B------:R-:W-:Y:S01]  /*0300*/  ELECT P0, URZ, PT ;  /* 0x00000000003f782f */ /* 0x000fe20003800000 */
[----:B------:R2:W3:Y:S01]  /*0310*/  SHFL.IDX PT, R12, R2, RZ, 0x1f ;  /* 0x00001fff020c7589 */ /* 0x0004e200000e0000 */
[----:B------:R-:W-:Y:S01]  /*0320*/  ELECT P1, URZ, PT ;  /* 0x00000000003f782f */ /* 0x000fe20003820000 */
[----:B------:R-:W-:Y:S01]  /*0330*/  NOP ;  /* 0x0000000000007918 */ /* 0x000fe20000000000 */
[----:B------:R-:W-:Y:S01]  /*0340*/  IMAD.IADD R3, R4, 0x1, -R3 ;  /* 0x0000000104037824 */ /* 0x000fe200078e0a03 */
[----:B------:R-:W4:Y:S01]  /*0350*/  S2R R6, SR_CTAID.Y ;  /* 0x0000000000067919 */ /* 0x000f220000002600 */
[----:B0-----:R-:W-:Y:S01]  /*0360*/  ULDC UR4, c[0x0][0x150] ;  /* 0x0000540000047ab9 */ /* 0x001fe20000000800 */
[----:B------:R-:W0:Y:S01]  /*0370*/  LDC R14, c[0x0][0x144] ;  /* 0x00005100ff0e7b82 */ /* 0x000e220000000800 */
[----:B------:R-:W-:Y:S01]  /*0380*/  UMOV UR11, 0x80 ;  /* 0x00000080000b7882 */ /* 0x000fe20000000000 */
[----:B------:R-:W-:Y:S01]  /*0390*/  SHF.R.S32.HI R0, RZ, 0x1f, R3 ;  /* 0x0000001fff007819 */ /* 0x000fe20000011403 */
[----:B------:R-:W-:Y:S01]  /*03a0*/  NOP ;  /* 0x0000000000007918 */ /* 0x000fe20000000000 */
[C---:B------:R-:W-:Y:S01]  /*03b0*/  VIADD R35, R10.reuse, 0xffffffff ;  /* 0xffffffff0a237836 */ /* 0x040fe20000000000 */
[----:B------:R-:W-:Y:S01]  /*03c0*/  ISETP.NE.AND P4, PT, R10, RZ, PT ;  /* 0x000000ff0a00720c */ /* 0x000fe20003f85270 */
[----:B------:R-:W-:Y:S01]  /*03d0*/  IMAD.MOV.U32 R57, RZ, RZ, 0x1 ;  /* 0x00000001ff397424 */ /* 0x000fe200078e00ff */
[----:B------:R-:W-:Y:S01]  /*03e0*/  LEA.HI R9, R0, R3, RZ, 0x3 ;  /* 0x0000000300097211 */ /* 0x000fe200078f18ff */
[----:B------:R-:W0:Y:S01]  /*03f0*/  LDC R15, c[0x0][0x140] ;  /* 0x00005000ff0f7b82 */ /* 0x000e220000000800 */
[----:B------:R-:W-:-:S02]  /*0400*/  ISETP.GE.U32.AND P6, PT, R35, 0x2, PT ;  /* 0x000000022300780c */ /* 0x000fc40003fc6070 */
[--C-:B------:R-:W-:Y:S02]  /*0410*/  SHF.R.S32.HI R11, RZ, 0x3, R9.reuse ;  /* 0x00000003ff0b7819 */ /* 0x100fe40000011409 */
[----:B--2---:R-:W-:Y:S02]  /*0420*/  SHF.R.S32.HI R2, RZ, 0x1f, R9 ;  /* 0x0000001fff027819 */ /* 0x004fe40000011409 */
[----:B------:R-:W-:Y:S01]  /*0430*/  SHF.R.S32.HI R9, RZ, 0x1f, R8 ;  /* 0x0000001fff097819 */ /* 0x000fe20000011408 */
[----:B------:R-:W2:Y:S01]  /*0440*/  LDC R25, c[0x0][0x148] ;  /* 0x00005200ff197b82 */ /* 0x000ea20000000800 */
[----:B-----5:R-:W-:Y:S02]  /*0450*/  ISETP.NE.OR P0, PT, R13, RZ, !P0 ;  /* 0x000000ff0d00720c */ /* 0x020fe40004705670 */
[----:B-1----:R-:W-:Y:S02]  /*0460*/  I2FP.F32.U32 R13, UR12 ;  /* 0x0000000c000d7c45 */ /* 0x002fe40008201000 */
[----:B------:R-:W-:-:S02]  /*0470*/  LEA.HI R2, R2, R11, RZ, 0x2 ;  /* 0x0000000b02027211 */ /* 0x000fc400078f10ff */
[----:B------:R-:W-:Y:S01]  /*0480*/  LEA.HI R9, R9, R8, RZ, 0x2 ;  /* 0x0000000809097211 */ /* 0x000fe200078f10ff */
[----:B------:R-:W-:Y:S01]  /*0490*/  FMUL R13, R13, UR4 ;  /* 0x000000040d0d7c20 */ /* 0x000fe20008400000 */
[----:B---3--:R-:W-:Y:S01]  /*04a0*/  ISETP.NE.OR P1, PT, R12, RZ, !P1 ;  /* 0x000000ff0c00720c */ /* 0x008fe20004f25670 */
[----:B------:R-:W-:Y:S01]  /*04b0*/  ULDC UR4, c[0x0][0x154] ;  /* 0x0000550000047ab9 */ /* 0x000fe20000000800 */
[----:B------:R-:W-:Y:S02]  /*04c0*/  LOP3.LUT R12, R2, 0xfffffffc, RZ, 0xc0, !PT ;  /* 0xfffffffc020c7812 */ /* 0x000fe400078ec0ff */
[----:B------:R-:W-:Y:S01]  /*04d0*/  LOP3.LUT R9, R9, 0x3ffffffc, RZ, 0xc0, !PT ;  /* 0x3ffffffc09097812 */ /* 0x000fe200078ec0ff */
[----:B------:R-:W1:Y:S01]  /*04e0*/  F2I.U32.TRUNC.NTZ R13, R13 ;  /* 0x0000000d000d7305 */ /* 0x000e62000020f000 */
[----:B------:R-:W-:Y:S01]  /*04f0*/  SHF.R.S32.HI R2, RZ, 0x1f, R5 ;  /* 0x0000001fff027819 */ /* 0x000fe20000011405 */
[----:B------:R-:W-:Y:S01]  /*0500*/  IMAD.IADD R12, R11, 0x1, -R12 ;  /* 0x000000010b0c7824 */ /* 0x000fe200078e0a0c */
[----:B------:R-:W-:Y:S01]  /*0510*/  VOTEU.ALL UP1, P0 ;  /* 0x00000000003f7886 */ /* 0x000fe20000020000 */
[----:B------:R-:W-:Y:S01]  /*0520*/  IMAD.IADD R9, R8, 0x1, -R9 ;  /* 0x0000000108097824 */ /* 0x000fe200078e0a09 */
[----:B------:R-:W-:Y:S01]  /*0530*/  LEA.HI R2, R2, R5, RZ, 0x2 ;  /* 0x0000000502027211 */ /* 0x000fe200078f10ff */
[----:B------:R-:W-:Y:S01]  /*0540*/  VOTEU.ALL UP0, P0 ;  /* 0x00000000003f7886 */ /* 0x000fe20000000000 */
[----:B----4-:R-:W-:Y:S01]  /*0550*/  I2FP.F32.U32 R8, R6 ;  /* 0x0000000600087245 */ /* 0x010fe20000201000 */
[----:B------:R-:W-:Y:S01]  /*0560*/  IMAD R9, R9, 0x4, R12 ;  /* 0x0000000409097824 */ /* 0x000fe200078e020c */
[----:B------:R-:W-:Y:S01]  /*0570*/  LOP3.LUT R2, R2, 0xfffffffc, RZ, 0xc0, !PT ;  /* 0xfffffffc02027812 */ /* 0x000fe200078ec0ff */
[----:B------:R-:W-:Y:S01]  /*0580*/  VOTEU.ALL UP2, P1 ;  /* 0x00000000003f7886 */ /* 0x000fe20000840000 */
[----:B------:R-:W3:Y:S01]  /*0590*/  @!UP1 S2UR UR7, SR_CgaCtaId ;  /* 0x00000000000799c3 */ /* 0x000ee20000008800 */
[----:B------:R-:W-:Y:S01]  /*05a0*/  FMUL R8, R8, UR4 ;  /* 0x0000000408087c20 */ /* 0x000fe20008400000 */
[----:B------:R-:W-:Y:S01]  /*05b0*/  IMAD.SHL.U32 R56, R9, 0x4, RZ ;  /* 0x0000000409387824 */ /* 0x000fe200078e00ff */
[----:B------:R-:W-:Y:S01]  /*05c0*/  UMOV UR4, 0x20 ;  /* 0x0000002000047882 */ /* 0x000fe20000000000 */
[----:B------:R-:W-:Y:S01]  /*05d0*/  IMAD.IADD R5, R5, 0x1, -R2 ;  /* 0x0000000105057824 */ /* 0x000fe200078e0a02 */
[----:B------:R-:W-:Y:S01]  /*05e0*/  LEA.HI R2, R9, R9, RZ, 0x1 ;  /* 0x0000000909027211 */ /* 0x000fe200078f08ff */
[----:B-1----:R-:W-:Y:S01]  /*05f0*/  IMAD.MOV R13, RZ, RZ, -R13 ;  /* 0x000000ffff0d7224 */ /* 0x002fe200078e0a0d */
[----:B------:R-:W1:Y:S01]  /*0600*/  F2I.U32.TRUNC.NTZ R8, R8 ;  /* 0x0000000800087305 */ /* 0x000e62000020f000 */
[----:B------:R-:W4:Y:S01]  /*0610*/  @!UP2 S2UR UR10, SR_CgaCtaId ;  /* 0x00000000000aa9c3 */ /* 0x000f220000008800 */
[----:B------:R-:W-:Y:S01]  /*0620*/  LOP3.LUT R2, R2, 0xfffffffe, RZ, 0xc0, !PT ;  /* 0xfffffffe02027812 */ /* 0x000fe200078ec0ff */
[----:B0-----:R-:W-:Y:S01]  /*0630*/  IMAD R21, R14, R13, UR12 ;  /* 0x0000000c0e157e24 */ /* 0x001fe2000f8e020d */
[----:B------:R-:W-:Y:S01]  /*0640*/  @!UP1 UMOV UR6, 0x400 ;  /* 0x0000040000069882 */ /* 0x000fe20000000000 */
[----:B------:R-:W-:-:S04]  /*0650*/  @!UP1 UIADD3 UR4, -UR4, 0x100000, URZ ;  /* 0x0010000004049890 */ /* 0x000fc8000fffe13f */
[----:B------:R-:W-:Y:S02]  /*0660*/  @!UP1 USHF.L.U32 UR5, UR4, 0xb, URZ ;  /* 0x0000000b04059899 */ /* 0x000fe4000800063f */
[----:B------:R-:W-:Y:S01]  /*0670*/  @!UP1 USHF.L.U32 UR4, UR4, 0x1, URZ ;  /* 0x0000000104049899 */ /* 0x000fe2000800063f */
[C---:B------:R-:W-:Y:S01]  /*0680*/  LOP3.LUT R56, R9.reuse, 0xc, R56, 0x78, !PT ;  /* 0x0000000c09387812 */ /* 0x040fe200078e7838 */
[----:B------:R-:W-:Y:S01]  /*0690*/  IMAD.IADD R2, R9, 0x1, -R2 ;  /* 0x0000000109027824 */ /* 0x000fe200078e0a02 */
[----:B------:R-:W-:Y:S01]  /*06a0*/  @!UP2 UMOV UR9, 0x400 ;  /* 0x000004000009a882 */ /* 0x000fe20000000000 */
[----:B------:R-:W-:Y:S01]  /*06b0*/  VOTEU.ALL UP3, P1 ;  /* 0x00000000003f7886 */ /* 0x000fe20000860000 */
[----:B------:R-:W-:Y:S01]  /*06c0*/  VOTEU.ALL UP4, P1 ;  /* 0x00000000003f7886 */ /* 0x000fe20000880000 */
[----:B------:R-:W-:Y:S01]  /*06d0*/  VOTEU.ALL UP5, P1 ;  /* 0x00000000003f7886 */ /* 0x000fe200008a0000 */
[----:B------:R-:W-:Y:S01]  /*06e0*/  ISETP.NE.AND P3, PT, R2, R21, PT ;  /* 0x000000150200720c */ /* 0x000fe20003f65270 */
[----:B------:R0:W0:Y:S01]  /*06f0*/  SHFL.IDX PT, R14, R7, RZ, 0x1f ;  /* 0x00001fff070e7589 */ /* 0x00002200000e0000 */
[----:B------:R-:W-:Y:S01]  /*0700*/  ISETP.EQ.U32.AND P2, PT, R15, 0x1, PT ;  /* 0x000000010f00780c */ /* 0x000fe20003f42070 */
[----:B-1----:R-:W-:Y:S01]  /*0710*/  IMAD.MOV R20, RZ, RZ, -R8 ;  /* 0x000000ffff147224 */ /* 0x002fe200078e0a08 */
[----:B---3--:R-:W-:-:S02]  /*0720*/  @!UP1 ULEA UR8, UR7, UR6, 0x18 ;  /* 0x0000000607089291 */ /* 0x008fc4000f8ec03f */
[----:B------:R-:W-:-:S04]  /*0730*/  @!UP2 UIADD3 UR6, -UR11, 0x100000, URZ ;  /* 0x001000000b06a890 */ /* 0x000fc8000fffe13f */
[----:B------:R-:W-:Y:S02]  /*0740*/  @!UP2 USHF.L.U32 UR7, UR6, 0xb, URZ ;  /* 0x0000000b0607a899 */ /* 0x000fe4000800063f */
[----:B------:R-:W-:Y:S01]  /*0750*/  @!UP2 USHF.L.U32 UR6, UR6, 0x1, URZ ;  /* 0x000000010606a899 */ /* 0x000fe2000800063f */
[----:B--2---:R-:W-:Y:S01]  /*0760*/  IMAD R9, R25, R20, R6 ;  /* 0x0000001419097224 */ /* 0x004fe200078e0206 */
[----:B------:R-:W-:Y:S01]  /*0770*/  VOTEU.ALL UP1, P0 ;  /* 0x00000000003f7886 */ /* 0x000fe20000020000 */
[----:B------:R-:W-:Y:S01]  /*0780*/  LOP3.LUT P0, RZ, R3, 0x7, RZ, 0xc0, !PT ;  /* 0x0000000703ff7812 */ /* 0x000fe2000780c0ff */
[----:B----4-:R-:W-:Y:S01]  /*0790*/  @!UP2 ULEA UR9, UR10, UR9, 0x18 ;  /* 0x000000090a09a291 */ /* 0x010fe2000f8ec03f */
[----:B------:R-:W-:Y:S01]  /*07a0*/  @P3 LEA.HI R2, R56, R56, RZ, 0x1 ;  /* 0x0000003838023211 */ /* 0x000fe200078f08ff */
[----:B------:R-:W-:Y:S01]  /*07b0*/  VOTEU.ALL UP2, P1 ;  /* 0x00000000003f7886 */ /* 0x000fe20000840000 */
[----:B------:R-:W-:Y:S01]  /*07c0*/  ISETP.NE.AND P1, PT, R5, 0x3, PT ;  /* 0x000000030500780c */ /* 0x000fe20003f25270 */
[----:B------:R-:W1:Y:S02]  /*07d0*/  FENCE.VIEW.ASYNC.S ;  /* 0x00000000000073c6 */ /* 0x000e640000000000 */
[----:B-1----:R1:W2:Y:S01]  /*07e0*/  @!UP0 SYNCS.EXCH.64 URZ, [UR8+0x60], UR4 ;  /* 0x00006004083f85b2 */ /* 0x0022a20008000100 */
[----:B------:R-:W-:-:S02]  /*07f0*/  @P3 SHF.R.S32.HI R2, RZ, 0x1, R2 ;  /* 0x00000001ff023819 */ /* 0x000fc40000011402 */
[----:B------:R-:W-:Y:S02]  /*0800*/  ISETP.EQ.OR P1, PT, R5, RZ, !P1 ;  /* 0x000000ff0500720c */ /* 0x000fe40004f22670 */
[----:B------:R-:W-:Y:S02]  /*0810*/  @P3 ISETP.NE.AND P5, PT, R2, R9, PT ;  /* 0x000000090200320c */ /* 0x000fe40003fa5270 */
[----:B------:R-:W-:Y:S02]  /*0820*/  ISETP.LT.U32.AND P0, PT, R56, 0x4, !P0 ;  /* 0x000000043800780c */ /* 0x000fe40004701070 */
[----:B------:R-:W-:Y:S02]  /*0830*/  ISETP.EQ.AND P1, PT, R10, RZ, P1 ;  /* 0x000000ff0a00720c */ /* 0x000fe40000f22270 */
[----:B------:R-:W-:Y:S02]  /*0840*/  SEL R2, RZ, 0x1, !P0 ;  /* 0x00000001ff027807 */ /* 0x000fe40004000000 */
[----:B------:R-:W-:-:S02]  /*0850*/  @P3 SEL R57, RZ, 0x1, P5 ;  /* 0x00000001ff393807 */ /* 0x000fc40002800000 */
[----:B------:R-:W-:Y:S01]  /*0860*/  SEL R16, RZ, 0x1, !P1 ;  /* 0x00000001ff107807 */ /* 0x000fe20004800000 */
[----:B------:R1:W3:Y:S01]  /*0870*/  @!UP1 SYNCS.EXCH.64 URZ, [UR8+0x68], UR4 ;  /* 0x00006804083f95b2 */ /* 0x0002e20008000100 */
[----:B------:R-:W-:Y:S01]  /*0880*/  NOP ;  /* 0x0000000000007918 */ /* 0x000fe20000000000 */
[----:B------:R-:W-:Y:S02]  /*0890*/  LOP3.LUT R57, R57, R2, RZ, 0xc0, !PT ;  /* 0x0000000239397212 */ /* 0x000fe400078ec0ff */
[----:B------:R-:W-:Y:S01]  /*08a0*/  SEL R16, R16, 0x2, P6 ;  /* 0x0000000210107807 */ /* 0x000fe20003000000 */
[----:B------:R1:W4:Y:S01]  /*08b0*/  @!UP2 SYNCS.EXCH.64 URZ, [UR9+0x40], UR6 ;  /* 0x00004006093fa5b2 */ /* 0x0003220008000100 */
[----:B------:R1:W0:Y:S01]  /*08c0*/  @!UP3 SYNCS.EXCH.64 URZ, [UR9+0x48], UR6 ;  /* 0x00004806093fb5b2 */ /* 0x0002220008000100 */
[----:B------:R1:W0:Y:S01]  /*08d0*/  @!UP4 SYNCS.EXCH.64 URZ, [UR9+0x50], UR6 ;  /* 0x00005006093fc5b2 */ /* 0x0002220008000100 */
[----:B------:R1:W0:Y:S01]  /*08e0*/  @!UP5 SYNCS.EXCH.64 URZ, [UR9+0x58], UR6 ;  /* 0x00005806093fd5b2 */ /* 0x0002220008000100 */
[----:B------:R-:W-:Y:S01]  /*08f0*/  NOP ;  /* 0x0000000000007918 */ /* 0x000fe20000000000 */
[----:B-12---:R-:W-:Y:S05]  /*0900*/  @!P2 BRA `(.L_x_3) ;  /* 0x000000000008a947 */ /* 0x006fea0003800000 */
[----:B0--34-:R-:W-:Y:S01]  /*0910*/  UCGABAR_ARV ;  /* 0x00000000000079c7 */ /* 0x019fe20008000000 */
[----:B------:R-:W-:Y:S05]  /*0920*/  BRA `(.L_x_4) ;  /* 0x0000000000047947 */ /* 0x000fea0003800000 */
.L_x_3:
[----:B0--34-:R-:W-:Y:S01]  /*0930*/  NOP ;  /* 0x0000000000007918 */ /* 0x019fe20000000000 */
.L_x_4:
[----:B------:R-:W-:Y:S01]  /*0940*/  ULDC.64 UR4, c[0x0][0x598] ;  /* 0x0001660000047ab9 */ /* 0x000fe20000000a00 */
[----:B------:R-:W-:Y:S01]  /*0950*/  ULDC.64 UR36, c[0x0][0x208] ;  /* 0x0000820000247ab9 */ /* 0x000fe20000000a00 */
[----:B------:R-:W-:-:S04]  /*0960*/  ISETP.NE.U32.AND P0, PT, RZ, UR4, PT ;  /* 0x00000004ff007c0c */ /* 0x000fc8000bf05070 */
[----:B------:R-:W-:-:S13]  /*0970*/  ISETP.NE.AND.EX P0, PT, RZ, UR5, PT, P0 ;  /* 0x00000005ff007c0c */ /* 0x000fda000bf05300 */
[----:B------:R-:W-:Y:S05]  /*0980*/  @!P0 BRA `(.L_x_5) ;  /* 0x00000000001c8947 */ /* 0x000fea0003800000 */
[----:B------:R-:W0:Y:S02]  /*0990*/  LDC.64 R8, c[0x0][0x598] ;  /* 0x00016600ff087b82 */ /* 0x000e240000000a00 */
[----:B0-----:R-:W2:Y:S02]  /*09a0*/  LDG.E.64 R8, desc[UR36][R8.64] ;  /* 0x0000002408087981 */ /* 0x001ea4000c1e1b00 */
[----:B--2---:R-:W-:-:S04]  /*09b0*/  ISETP.NE.U32.AND P0, PT, R8, RZ, PT ;  /* 0x000000ff0800720c */ /* 0x004fc80003f05070 */
[----:B------:R-:W-:-:S13]  /*09c0*/  ISETP.NE.AND.EX P0, PT, R9, RZ, PT, P0 ;  /* 0x000000ff0900720c */ /* 0x000fda0003f05300 */
[----:B------:R-:W-:Y:S05]  /*09d0*/  @!P0 BRA `(.L_x_5) ;  /* 0x0000000000088947 */ /* 0x000fea0003800000 */
[----:B------:R0:W5:Y:S01]  /*09e0*/  LD.E R58, desc[UR36][R8.64] ;  /* 0x00000024083a7980 */ /* 0x000162000c101900 */
[----:B------:R-:W-:Y:S05]  /*09f0*/  BRA `(.L_x_6) ;  /* 0x0000000000247947 */ /* 0x000fea0003800000 */
.L_x_5:
[----:B------:R-:W-:Y:S02]  /*0a00*/  ULDC.64 UR4, c[0x0][0x588] ;  /* 0x0001620000047ab9 */ /* 0x000fe40000000a00 */
[----:B------:R-:W-:-:S04]  /*0a10*/  ISETP.NE.U32.AND P0, PT, RZ, UR4, PT ;  /* 0x00000004ff007c0c */ /* 0x000fc8000bf05070 */
[----:B------:R-:W-:-:S13]  /*0a20*/  ISETP.NE.AND.EX P0, PT, RZ, UR5, PT, P0 ;  /* 0x00000005ff007c0c */ /* 0x000fda000bf05300 */
[----:B------:R-:W-:Y:S05]  /*0a30*/  @!P0 BRA `(.L_x_7) ;  /* 0x00000000000c8947 */ /* 0x000fea0003800000 */
[----:B------:R-:W0:Y:S02]  /*0a40*/  LDC.64 R58, c[0x0][0x588] ;  /* 0x00016200ff3a7b82 */ /* 0x000e240000000a00 */
[----:B0-----:R1:W5:Y:S01]  /*0a50*/  LDG.E R58, desc[UR36][R58.64] ;  /* 0x000000243a3a7981 */ /* 0x001362000c1e1900 */
[----:B------:R-:W-:Y:S05]  /*0a60*/  BRA `(.L_x_6) ;  /* 0x0000000000087947 */ /* 0x000fea0003800000 */
.L_x_7:
[----:B------:R-:W-:Y:S02]  /*0a70*/  ULDC UR4, c[0x0][0x580] ;  /* 0x0001600000047ab9 */ /* 0x000fe40000000800 */
[----:B------:R-:W-:-:S07]  /*0a80*/  IMAD.U32 R58, RZ, RZ, UR4 ;  /* 0x00000004ff3a7e24 */ /* 0x000fce000f8e00ff */
.L_x_6:
[----:B------:R-:W-:Y:S02]  /*0a90*/  ULDC.64 UR4, c[0x0][0x5a0] ;  /* 0x0001680000047ab9 */ /* 0x000fe40000000a00 */
[----:B------:R-:W-:-:S04]  /*0aa0*/  ISETP.NE.U32.AND P0, PT, RZ, UR4, PT ;  /* 0x00000004ff007c0c */ /* 0x000fc8000bf05070 */
[----:B------:R-:W-:-:S13]  /*0ab0*/  ISETP.NE.AND.EX P0, PT, RZ, UR5, PT, P0 ;  /* 0x00000005ff007c0c */ /* 0x000fda000bf05300 */
[----:B------:R-:W-:Y:S05]  /*0ac0*/  @!P0 BRA `(.L_x_8) ;  /* 0x00000000001c8947 */ /* 0x000fea0003800000 */
[----:B0-----:R-:W0:Y:S02]  /*0ad0*/  LDC.64 R8, c[0x0][0x5a0] ;  /* 0x00016800ff087b82 */ /* 0x001e240000000a00 */
[----:B0-----:R-:W2:Y:S02]  /*0ae0*/  LDG.E.64 R8, desc[UR36][R8.64] ;  /* 0x0000002408087981 */ /* 0x001ea4000c1e1b00 */
[----:B--2---:R-:W-:-:S04]  /*0af0*/  ISETP.NE.U32.AND P0, PT, R8, RZ, PT ;  /* 0x000000ff0800720c */ /* 0x004fc80003f05070 */
[----:B------:R-:W-:-:S13]  /*0b00*/  ISETP.NE.AND.EX P0, PT, R9, RZ, PT, P0 ;  /* 0x000000ff0900720c */ /* 0x000fda0003f05300 */
[----:B------:R-:W-:Y:S05]  /*0b10*/  @!P0 BRA `(.L_x_8) ;  /* 0x0000000000088947 */ /* 0x000fea0003800000 */
[----:B-1----:R0:W5:Y:S01]  /*0b20*/  LD.E R59, desc[UR36][R8.64] ;  /* 0x00000024083b7980 */ /* 0x002162000c101900 */
[----:B------:R-:W-:Y:S05]  /*0b30*/  BRA `(.L_x_9) ;  /* 0x0000000000247947 */ /* 0x000fea0003800000 */
.L_x_8:
[----:B------:R-:W-:Y:S02]  /*0b40*/  ULDC.64 UR4, c[0x0][0x590] ;  /* 0x0001640000047ab9 */ /* 0x000fe40000000a00 */
[----:B------:R-:W-:-:S04]  /*0b50*/  ISETP.NE.U32.AND P0, PT, RZ, UR4, PT ;  /* 0x00000004ff007c0c */ /* 0x000fc8000bf05070 */
[----:B------:R-:W-:-:S13]  /*0b60*/  ISETP.NE.AND.EX P0, PT, RZ, UR5, PT, P0 ;  /* 0x00000005ff007c0c */ /* 0x000fda000bf05300 */
[----:B------:R-:W-:Y:S05]  /*0b70*/  @!P0 BRA `(.L_x_10) ;  /* 0x00000000000c8947 */ /* 0x000fea0003800000 */
[----:B0-----:R-:W1:Y:S02]  /*0b80*/  LDC.64 R8, c[0x0][0x590] ;  /* 0x00016400ff087b82 */ /* 0x001e640000000a00 */
[----:B-1----:R1:W5:Y:S01]  /*0b90*/  LDG.E R59, desc[UR36][R8.64] ;  /* 0x00000024083b7981 */ /* 0x002362000c1e1900 */
[----:B------:R-:W-:Y:S05]  /*0ba0*/  BRA `(.L_x_9) ;  /* 0x0000000000087947 */ /* 0x000fea0003800000 */
.L_x_10:
[----:B------:R-:W-:Y:S02]  /*0bb0*/  ULDC UR4, c[0x0][0x584] ;  /* 0x0001610000047ab9 */ /* 0x000fe40000000800 */
[----:B-1----:R-:W-:-:S07]  /*0bc0*/  IMAD.U32 R59, RZ, RZ, UR4 ;  /* 0x00000004ff3b7e24 */ /* 0x002fce000f8e00ff */
.L_x_9:
[----:B------:R-:W2:Y:S01]  /*0bd0*/  LDC R2, c[0x0][0x65c] ;  /* 0x00019700ff027b82 */ /* 0x000ea20000000800 */
[----:B------:R-:W-:Y:S01]  /*0be0*/  ULDC UR6, c[0x0][0x28c] ;  /* 0x0000a30000067ab9 */ /* 0x000fe20000000800 */
[----:B------:R-:W-:Y:S01]  /*0bf0*/  ISETP.NE.AND P0, PT, R10, 0x2, PT ;  /* 0x000000020a00780c */ /* 0x000fe20003f05270 */
[----:B------:R-:W-:Y:S01]  /*0c00*/  UIADD3 UR6, UR6, 0x3f, URZ ;  /* 0x0000003f06067890 */ /* 0x000fe2000fffe03f */
[----:B01----:R-:W-:Y:S01]  /*0c10*/  IMAD.U32 R8, RZ, RZ, UR12 ;  /* 0x0000000cff087e24 */ /* 0x003fe2000f8e00ff */
[----:B------:R-:W-:Y:S01]  /*0c20*/  UMOV UR38, URZ ;  /* 0x0000003f00267c82 */ /* 0x000fe20008000000 */
[----:B------:R-:W-:Y:S01]  /*0c30*/  IMAD.MOV.U32 R9, RZ, RZ, RZ ;  /* 0x000000ffff097224 */ /* 0x000fe200078e00ff */
[----:B------:R-:W-:Y:S01]  /*0c40*/  USHF.R.S32.HI UR7, URZ, 0x1f, UR6 ;  /* 0x0000001f3f077899 */ /* 0x000fe20008011406 */
[----:B------:R-:W-:Y:S01]  /*0c50*/  UMOV UR39, URZ ;  /* 0x0000003f00277c82 */ /* 0x000fe20008000000 */
[----:B------:R-:W-:Y:S02]  /*0c60*/  ULDC.64 UR8, c[0x0][0x650] ;  /* 0x0001940000087ab9 */ /* 0x000fe40000000a00 */
[----:B------:R-:W-:-:S04]  /*0c70*/  ULEA.HI UR7, UR7, UR6, URZ, 0x6 ;  /* 0x0000000607077291 */ /* 0x000fc8000f8f303f */
[----:B------:R-:W-:Y:S01]  /*0c80*/  USHF.R.S32.HI UR40, URZ, 0x6, UR7 ;  /* 0x000000063f287899 */ /* 0x000fe20008011407 */
[----:B--2---:R-:W-:-:S13]  /*0c90*/  ISETP.NE.AND P1, PT, R2, 0x1, PT ;  /* 0x000000010200780c */ /* 0x004fda0003f25270 */
[----:B------:R-:W0:Y:S01]  /*0ca0*/  @P1 LDC R19, c[0x0][0x10] ;  /* 0x00000400ff131b82 */ /* 0x000e220000000800 */
[----:B------:R-:W-:Y:S02]  /*0cb0*/  @P1 IMAD.MOV.U32 R7, RZ, RZ, RZ ;  /* 0x000000ffff071224 */ /* 0x000fe400078e00ff */
[----:B------:R-:W-:-:S05]  /*0cc0*/  @P1 IMAD.MOV.U32 R17, RZ, RZ, RZ ;  /* 0x000000ffff111224 */ /* 0x000fca00078e00ff */
[----:B------:R-:W1:Y:S01]  /*0cd0*/  @!P1 LDC R11, c[0x0][0xc] ;  /* 0x00000300ff0b9b82 */ /* 0x000e620000000800 */
[----:B------:R-:W-:Y:S01]  /*0ce0*/  ULDC UR4, c[0x0][0xc] ;  /* 0x0000030000047ab9 */ /* 0x000fe20000000800 */
[----:B------:R-:W-:Y:S02]  /*0cf0*/  ULDC UR5, c[0x0][0x10] ;  /* 0x0000040000057ab9 */ /* 0x000fe40000000800 */
[----:B------:R-:W-:-:S04]  /*0d00*/  UIMAD.WIDE.U32 UR4, UR4, UR5, URZ ;  /* 0x00000005040472a5 */ /* 0x000fc8000f8e003f */
[----:B------:R-:W2:Y:S01]  /*0d10*/  LDC R2, c[0x0][0x14] ;  /* 0x00000500ff027b82 */ /* 0x000ea20000000800 */
[----:B0-----:R-:W-:-:S04]  /*0d20*/  @P1 IMAD.WIDE.U32 R18, R19, UR12, R6 ;  /* 0x0000000c13121c25 */ /* 0x001fc8000f8e0006 */
[----:B------:R-:W-:Y:S02]  /*0d30*/  @P1 IMAD.IADD R17, R19, 0x1, R17 ;  /* 0x0000000113111824 */ /* 0x000fe400078e0211 */
[----:B-1----:R-:W-:-:S04]  /*0d40*/  @!P1 IMAD.WIDE.U32 R8, R6, R11, R8 ;  /* 0x0000000b06089225 */ /* 0x002fc800078e0008 */
[----:B------:R-:W-:Y:S02]  /*0d50*/  @!P1 IMAD.MOV.U32 R18, RZ, RZ, R8 ;  /* 0x000000ffff129224 */ /* 0x000fe400078e0008 */
[----:B------:R-:W-:Y:S02]  /*0d60*/  @!P1 IMAD.MOV.U32 R17, RZ, RZ, R9 ;  /* 0x000000ffff119224 */ /* 0x000fe400078e0009 */
[----:B--2---:R-:W-:-:S04]  /*0d70*/  IMAD.WIDE.U32 R12, R2, UR4, RZ ;  /* 0x00000004020c7c25 */ /* 0x004fc8000f8e00ff */
[----:B------:R-:W-:Y:S01]  /*0d80*/  IMAD R23, R2, UR5, RZ ;  /* 0x0000000502177c24 */ /* 0x000fe2000f8e02ff */
[----:B------:R0:W-:Y:S03]  /*0d90*/  STL.64 [R1], R12 ;  /* 0x0000000c01007387 */ /* 0x0001e60000100a00 */
[----:B------:R-:W-:Y:S01]  /*0da0*/  IMAD.IADD R23, R13, 0x1, R23 ;  /* 0x000000010d177824 */ /* 0x000fe200078e0217 */
[----:B------:R-:W-:Y:S06]  /*0db0*/  @P0 BRA `(.L_x_11) ;  /* 0x0000000000200947 */ /* 0x000fec0003800000 */
[----:B------:R-:W-:Y:S01]  /*0dc0*/  UISETP.GE.U32.AND UP0, UPT, UR40, 0x3, UPT ;  /* 0x000000032800788c */ /* 0x000fe2000bf06070 */
[----:B------:R-:W-:Y:S01]  /*0dd0*/  IADD3 R18, P0, R18, R12, RZ ;  /* 0x0000000c12127210 */ /* 0x000fe20007f1e0ff */
[----:B------:R-:W-:Y:S01]  /*0de0*/  UIMAD.WIDE.U32 UR4, UR40, -0x55555555, URZ ;  /* 0xaaaaaaab280478a5 */ /* 0x000fe2000f8e003f */
[----:B------:R-:W-:-:S03]  /*0df0*/  UMOV UR39, URZ ;  /* 0x0000003f00277c82 */ /* 0x000fc60008000000 */
[----:B------:R-:W-:Y:S01]  /*0e00*/  USHF.R.U32.HI UR4, URZ, 0x1, UR5 ;  /* 0x000000013f047899 */ /* 0x000fe20008011605 */
[----:B------:R-:W-:-:S03]  /*0e10*/  IMAD.X R17, R23, 0x1, R17, P0 ;  /* 0x0000000117117824 */ /* 0x000fc600000e0611 */
[----:B------:R-:W-:Y:S02]  /*0e20*/  UIMAD UR38, UR4, -0x3, UR40 ;  /* 0xfffffffd042678a4 */ /* 0x000fe4000f8e0228 */
[----:B------:R-:W-:-:S12]  /*0e30*/  @UP0 ULOP3.LUT UR39, UR4, 0x1, URZ, 0xc0, !UPT ;  /* 0x0000000104270892 */ /* 0x000fd8000f8ec03f */
.L_x_11:
[----:B------:R-:W-:Y:S01]  /*0e40*/  ISETP.GE.U32.AND P0, PT, R18, UR8, PT ;  /* 0x0000000812007c0c */ /* 0x000fe2000bf06070 */
[----:B------:R-:W-:Y:S01]  /*0e50*/  IMAD.MOV.U32 R19, RZ, RZ, -0x1 ;  /* 0xffffffffff137424 */ /* 0x000fe200078e00ff */
[----:B------:R-:W-:Y:S01]  /*0e60*/  PRMT R8, RZ, 0x7610, R8 ;  /* 0x00007610ff087816 */ /* 0x000fe20000000008 */
[----:B------:R-:W-:Y:S01]  /*0e70*/  IMAD.MOV.U32 R22, RZ, RZ, -0x1 ;  /* 0xffffffffff167424 */ /* 0x000fe200078e00ff */
[----:B------:R-:W-:Y:S01]  /*0e80*/  ISETP.GE.U32.AND.EX P0, PT, R17, UR9, PT, P0 ;  /* 0x0000000911007c0c */ /* 0x000fe2000bf06100 */
[----:B------:R-:W-:-:S12]  /*0e90*/  IMAD.MOV.U32 R2, RZ, RZ, -0x1 ;  /* 0xffffffffff027424 */ /* 0x000fd800078e00ff */
[----:B------:R-:W-:Y:S05]  /*0ea0*/  @P0 BRA `(.L_x_12) ;  /* 0x00000004002c0947 */ /* 0x000fea0003800000 */
[----:B------:R-:W1:Y:S01]  /*0eb0*/  LDC.64 R26, c[0x0][0x628] ;  /* 0x00018a00ff1a7b82 */ /* 0x000e620000000a00 */
[----:B------:R-:W-:Y:S02]  /*0ec0*/  IMAD.MOV.U32 R8, RZ, RZ, R18 ;  /* 0x000000ffff087224 */ /* 0x000fe400078e0012 */
[----:B------:R-:W-:-:S05]  /*0ed0*/  IMAD.MOV.U32 R9, RZ, RZ, R17 ;  /* 0x000000ffff097224 */ /* 0x000fca00078e0011 */
[----:B------:R-:W2:Y:S08]  /*0ee0*/  LDC R2, c[0x0][0x630] ;  /* 0x00018c00ff027b82 */ /* 0x000eb00000000800 */
[----:B------:R-:W3:Y:S01]  /*0ef0*/  LDC.64 R28, c[0x0][0x620] ;  /* 0x00018800ff1c7b82 */ /* 0x000ee20000000a00 */
[----:B-1----:R-:W-:-:S04]  /*0f00*/  ISETP.NE.U32.AND P0, PT, R26, RZ, PT ;  /* 0x000000ff1a00720c */ /* 0x002fc80003f05070 */
[----:B------:R-:W-:-:S13]  /*0f10*/  ISETP.NE.AND.EX P0, PT, R27, RZ, PT, P0 ;  /* 0x000000ff1b00720c */ /* 0x000fda0003f05300 */
[----:B--23--:R-:W-:Y:S05]  /*0f20*/  @!P0 BRA `(.L_x_13) ;  /* 0x0000000000288947 */ /* 0x00cfea0003800000 */
[----:B0-----:R-:W0:Y:S02]  /*0f30*/  LDC R13, c[0x0][0x634] ;  /* 0x00018d00ff0d7b82 */ /* 0x001e240000000800 */
[----:B0-----:R-:W-:-:S05]  /*0f40*/  IADD3 R13, P0, R18, R13, RZ ;  /* 0x0000000d120d7210 */ /* 0x001fca0007f1e0ff */
[----:B------:R-:W-:-:S04]  /*0f50*/  IMAD.X R15, RZ, RZ, R17, P0 ;  /* 0x000000ffff0f7224 */ /* 0x000fc800000e0611 */
[----:B------:R-:W-:-:S04]  /*0f60*/  IMAD.WIDE.U32 R8, R15, R26, RZ ;  /* 0x0000001a0f087225 */ /* 0x000fc800078e00ff */
[----:B------:R-:W-:-:S04]  /*0f70*/  IMAD.WIDE.U32 R10, P0, R13, R27, R8 ;  /* 0x0000001b0d0a7225 */ /* 0x000fc80007800008 */
[----:B------:R-:W-:-:S04]  /*0f80*/  IMAD.WIDE.U32 R8, R13, R26, RZ ;  /* 0x0000001a0d087225 */ /* 0x000fc800078e00ff */
[----:B------:R-:W-:Y:S01]  /*0f90*/  IMAD.X R13, RZ, RZ, RZ, P0 ;  /* 0x000000ffff0d7224 */ /* 0x000fe200000e06ff */
[----:B------:R-:W-:Y:S01]  /*0fa0*/  IADD3 RZ, P0, R9, R10, RZ ;  /* 0x0000000a09ff7210 */ /* 0x000fe20007f1e0ff */
[----:B------:R-:W-:-:S04]  /*0fb0*/  IMAD.MOV.U32 R12, RZ, RZ, R11 ;  /* 0x000000ffff0c7224 */ /* 0x000fc800078e000b */
[----:B------:R-:W-:-:S08]  /*0fc0*/  IMAD.WIDE.U32.X R8, R15, R27, R12, P0 ;  /* 0x0000001b0f087225 */ /* 0x000fd000000e040c */
.L_x_13:
[----:B------:R-:W1:Y:S01]  /*0fd0*/  LDC.64 R32, c[0x0][0x640] ;  /* 0x00019000ff207b82 */ /* 0x000e620000000a00 */
[-C--:B------:R-:W-:Y:S01]  /*0fe0*/  SHF.R.U64 R30, R8, R2.reuse, R9 ;  /* 0x00000002081e7219 */ /* 0x080fe20000001209 */
[----:B------:R-:W-:Y:S01]  /*0ff0*/  IMAD.MOV.U32 R19, RZ, RZ, R17 ;  /* 0x000000ffff137224 */ /* 0x000fe200078e0011 */
[----:B------:R-:W-:Y:S01]  /*1000*/  SHF.R.U32.HI R2, RZ, R2, R9 ;  /* 0x00000002ff027219 */ /* 0x000fe20000011609 */
[----:B------:R-:W-:Y:S01]  /*1010*/  IMAD.MOV.U32 R26, RZ, RZ, 0x1 ;  /* 0x00000001ff1a7424 */ /* 0x000fe200078e00ff */
[----:B------:R-:W-:-:S03]  /*1020*/  IADD3 R11, P0, RZ, -R30, RZ ;  /* 0x8000001eff0b7210 */ /* 0x000fc60007f1e0ff */
[----:B------:R-:W2:Y:S02]  /*1030*/  LDC R10, c[0x0][0x618] ;  /* 0x00018600ff0a7b82 */ /* 0x000ea40000000800 */
[----:B------:R-:W-:-:S04]  /*1040*/  IMAD.X R9, RZ, RZ, ~R2, P0 ;  /* 0x000000ffff097224 */ /* 0x000fc800000e0e02 */
[-C--:B------:R-:W-:Y:S02]  /*1050*/  IMAD R2, R9, R28.reuse, RZ ;  /* 0x0000001c09027224 */ /* 0x080fe400078e02ff */
[----:B0-----:R-:W0:Y:S01]  /*1060*/  LDC R13, c[0x0][0x608] ;  /* 0x00018200ff0d7b82 */ /* 0x001e220000000800 */
[----:B------:R-:W-:-:S04]  /*1070*/  IMAD.WIDE.U32 R8, R11, R28, R18 ;  /* 0x0000001c0b087225 */ /* 0x000fc800078e0012 */
[----:B------:R-:W-:Y:S02]  /*1080*/  IMAD R11, R11, R29, R2 ;  /* 0x0000001d0b0b7224 */ /* 0x000fe400078e0202 */
[----:B------:R-:W-:Y:S01]  /*1090*/  IMAD.MOV.U32 R2, RZ, RZ, -0x1 ;  /* 0xffffffffff027424 */ /* 0x000fe200078e00ff */
[----:B------:R-:W3:Y:S01]  /*10a0*/  LDC R31, c[0x0][0x658] ;  /* 0x00019600ff1f7b82 */ /* 0x000ee20000000800 */
[----:B------:R-:W-:Y:S01]  /*10b0*/  IMAD.IADD R9, R9, 0x1, R11 ;  /* 0x0000000109097824 */ /* 0x000fe200078e020b */
[----:B-1----:R-:W-:-:S04]  /*10c0*/  ISETP.NE.U32.AND P0, PT, R32, RZ, PT ;  /* 0x000000ff2000720c */ /* 0x002fc80003f05070 */
[----:B------:R-:W-:Y:S02]  /*10d0*/  ISETP.NE.AND.EX P0, PT, R33, RZ, PT, P0 ;  /* 0x000000ff2100720c */ /* 0x000fe40003f05300 */
[----:B------:R-:W1:Y:S01]  /*10e0*/  LDC R29, c[0x0][0x600] ;  /* 0x00018000ff1d7b82 */ /* 0x000e620000000800 */
[-CC-:B--2---:R-:W-:Y:S02]  /*10f0*/  SHF.R.U64 R27, R8, R10.reuse, R9.reuse ;  /* 0x0000000a081b7219 */ /* 0x184fe40000001209 */
[----:B------:R-:W-:-:S05]  /*1100*/  SHF.R.U32.HI R8, RZ, R10, R9 ;  /* 0x0000000aff087219 */ /* 0x000fca0000011609 */
[----:B------:R-:W2:Y:S01]  /*1110*/  LDC R22, c[0x0][0x648] ;  /* 0x00019200ff167b82 */ /* 0x000ea20000000800 */
[-CC-:B0-----:R-:W-:Y:S02]  /*1120*/  SHF.R.U64 R34, R27, R13.reuse, R8.reuse ;  /* 0x0000000d1b227219 */ /* 0x181fe40000001208 */
[----:B------:R-:W-:-:S05]  /*1130*/  SHF.R.U32.HI R8, RZ, R13, R8 ;  /* 0x0000000dff087219 */ /* 0x000fca0000011608 */
[----:B------:R-:W0:Y:S01]  /*1140*/  LDC R24, c[0x0][0x638] ;  /* 0x00018e00ff187b82 */ /* 0x000e220000000800 */
[-CC-:B---3--:R-:W-:Y:S02]  /*1150*/  SHF.R.U64 R36, R34, R31.reuse, R8.reuse ;  /* 0x0000001f22247219 */ /* 0x188fe40000001208 */
[-C--:B------:R-:W-:Y:S02]  /*1160*/  SHF.L.U32 R2, R2, R31.reuse, RZ ;  /* 0x0000001f02027219 */ /* 0x080fe400000006ff */
[----:B------:R-:W-:Y:S01]  /*1170*/  SHF.R.U32.HI R9, RZ, R31, R8 ;  /* 0x0000001fff097219 */ /* 0x000fe20000011608 */
[----:B------:R-:W-:Y:S01]  /*1180*/  IMAD.MOV.U32 R8, RZ, RZ, R36 ;  /* 0x000000ffff087224 */ /* 0x000fe200078e0024 */
[----:B------:R-:W-:Y:S01]  /*1190*/  LOP3.LUT R15, RZ, R2, RZ, 0x33, !PT ;  /* 0x00000002ff0f7212 */ /* 0x000fe200078e33ff */
[----:B------:R-:W3:Y:S01]  /*11a0*/  LDC R28, c[0x0][0x610] ;  /* 0x00018400ff1c7b82 */ /* 0x000ee20000000800 */
[----:B------:R-:W-:Y:S05]  /*11b0*/  @!P0 BRA `(.L_x_14) ;  /* 0x0000000000288947 */ /* 0x000fea0003800000 */
[----:B------:R-:W4:Y:S02]  /*11c0*/  LDC R13, c[0x0][0x64c] ;  /* 0x00019300ff0d7b82 */ /* 0x000f240000000800 */
[----:B----4-:R-:W-:-:S05]  /*11d0*/  IADD3 R13, P0, R36, R13, RZ ;  /* 0x0000000d240d7210 */ /* 0x010fca0007f1e0ff */
        /* <DEDUP_REMOVED lines=8> */
.L_x_14:
[----:B--2---:R-:W-:Y:S01]  /*1260*/  SHF.R.U64 R7, R8, R22, R9 ;  /* 0x0000001608077219 */ /* 0x004fe20000001209 */
[----:B-1----:R-:W-:Y:S01]  /*1270*/  VIADD R8, R29, 0xffffffff ;  /* 0xffffffff1d087836 */ /* 0x002fe20000000000 */
[----:B------:R-:W-:Y:S01]  /*1280*/  SHF.L.U32 R2, R26, R31, RZ ;  /* 0x0000001f1a027219 */ /* 0x000fe200000006ff */
[----:B------:R-:W-:Y:S01]  /*1290*/  @P1 IMAD R21, R25, R20, R6 ;  /* 0x0000001419151224 */ /* 0x000fe200078e0206 */
[----:B------:R-:W-:Y:S01]  /*12a0*/  LOP3.LUT R15, R34, R15, RZ, 0xc0, !PT ;  /* 0x0000000f220f7212 */ /* 0x000fe200078ec0ff */
[----:B------:R-:W-:Y:S01]  /*12b0*/  IMAD.MOV R9, RZ, RZ, -R7 ;  /* 0x000000ffff097224 */ /* 0x000fe200078e0a07 */
[----:B------:R-:W-:-:S03]  /*12c0*/  LOP3.LUT R8, R27, R8, RZ, 0xc0, !PT ;  /* 0x000000081b087212 */ /* 0x000fc600078ec0ff */
[----:B------:R-:W-:Y:S02]  /*12d0*/  IMAD R6, R2, R7, R15 ;  /* 0x0000000702067224 */ /* 0x000fe400078e020f */
[----:B0-----:R-:W-:Y:S02]  /*12e0*/  IMAD R2, R9, R24, R36 ;  /* 0x0000001809027224 */ /* 0x001fe400078e0224 */
[----:B---3--:R-:W-:Y:S02]  /*12f0*/  IMAD R19, R6, R28, R21 ;  /* 0x0000001c06137224 */ /* 0x008fe400078e0215 */
[----:B------:R-:W-:Y:S02]  /*1300*/  IMAD R2, R2, R29, R8 ;  /* 0x0000001d02027224 */ /* 0x000fe400078e0208 */
[----:B------:R-:W-:-:S03]  /*1310*/  IMAD.MOV.U32 R6, RZ, RZ, 0x1 ;  /* 0x00000001ff067424 */ /* 0x000fc600078e00ff */
[----:B------:R-:W-:Y:S02]  /*1320*/  SEL R22, R2, R19, !P1 ;  /* 0x0000001302167207 */ /* 0x000fe40004800000 */
[----:B------:R-:W-:Y:S01]  /*1330*/  SEL R19, R19, R2, !P1 ;  /* 0x0000000213137207 */ /* 0x000fe20004800000 */
[----:B------:R-:W-:Y:S01]  /*1340*/  IMAD.MOV.U32 R2, RZ, RZ, R30 ;  /* 0x000000ffff027224 */ /* 0x000fe200078e001e */
[----:B------:R-:W-:-:S07]  /*1350*/  PRMT R8, R6, 0x7610, R8 ;  /* 0x0000761006087816 */ /* 0x000fce0000000008 */
.L_x_12:
[----:B------:R-:W-:Y:S05]  /*1360*/  @!P2 BRA `(.L_x_15) ;  /* 0x00000000000ca947 */ /* 0x000fea0003800000 */
[----:B------:R-:W-:Y:S01]  /*1370*/  UCGABAR_WAIT ;  /* 0x0000000000007dc7 */ /* 0x000fe20008000000 */
[----:B------:R-:W-:Y:S01]  /*1380*/  CCTL.IVALL ;  /* 0x00000000ff00798f */ /* 0x000fe20002000000 */
[----:B------:R-:W-:Y:S05]  /*1390*/  BRA `(.L_x_16) ;  /* 0x0000000000047947 */ /* 0x000fea0003800000 */
.L_x_15:
[----:B------:R-:W-:Y:S06]  /*13a0*/  BAR.SYNC.DEFER_BLOCKING 0x0 ;  /* 0x0000000000007b1d */ /* 0x000fec0000010000 */
.L_x_16:
[----:B------:R-:W-:Y:S05]  /*13b0*/  @!P4 BRA `(.L_x_17) ;  /* 0x000000380020c947 */ /* 0x000fea0003800000 */
[----:B------:R-:W-:-:S13]  /*13c0*/  ISETP.GT.U32.AND P0, PT, R35, 0x1, PT ;  /* 0x000000012300780c */ /* 0x000fda0003f04070 */
[----:B------:R-:W-:Y:S05]  /*13d0*/  @P0 EXIT ;  /* 0x000000000000094d */ /* 0x000fea0003800000 */
.L_x_18:
[----:B------:R-:W-:-:S08]  /*13e0*/  NOP ;  /* 0x0000000000007918 */ /* 0x000fd00000000000 */
[----:B------:R-:W1:Y:S02]  /*13f0*/  USETMAXREG.TRY_ALLOC.CTAPOOL UP0, 0xe8 ;  /* 0x000000e8000079c8 */ /* 0x000e640008000600 */
[----:B-1----:R-:W-:-:S13]  /*1400*/  PLOP3.LUT P0, PT, PT, PT, UP0, 0x80, 0x0 ;  /* 0x000000000000781c */ /* 0x002fda0003f0f008 */
[----:B------:R-:W-:Y:S05]  /*1410*/  @!P0 BRA `(.L_x_18) ;  /* 0xfffffffc00f08947 */ /* 0x000fea000383ffff */
[----:B------:R-:W-:-:S13]  /*1420*/  LOP3.LUT P0, RZ, R8, 0xff, RZ, 0xc0, !PT ;  /* 0x000000ff08ff7812 */ /* 0x000fda000780c0ff */
[----:B------:R-:W-:Y:S05]  /*1430*/  @!P0 EXIT ;  /* 0x000000000000894d */ /* 0x000fea0003800000 */
[----:B------:R-:W1:Y:S01]  /*1440*/  S2UR UR4, SR_CgaCtaId ;  /* 0x00000000000479c3 */ /* 0x000e620000008800 */
[----:B------:R-:W-:Y:S01]  /*1450*/  VIADD R14, R14, 0xffffffff ;  /* 0xffffffff0e0e7836 */ /* 0x000fe20000000000 */
[CC--:B------:R-:W-:Y:S01]  /*1460*/  LEA.HI R4, R0.reuse, R3.reuse, RZ, 0x2 ;  /* 0x0000000300047211 */ /* 0x0c0fe200078f10ff */
[----:B------:R-:W-:Y:S01]  /*1470*/  UMOV UR41, 0x400 ;  /* 0x0000040000297882 */ /* 0x000fe20000000000 */
[----:B------:R-:W-:Y:S01]  /*1480*/  LEA.HI R0, R0, R3, RZ, 0x5 ;  /* 0x0000000300007211 */ /* 0x000fe200078f28ff */
[----:B------:R-:W-:Y:S01]  /*1490*/  UISETP.LT.AND UP0, UPT, UR40, 0x1, UPT ;  /* 0x000000012800788c */ /* 0x000fe2000bf01270 */
[----:B------:R-:W-:Y:S01]  /*14a0*/  R2UR UR42, R14 ;  /* 0x000000000e2a72ca */ /* 0x000fe200000e0000 */
[----:B------:R-:W-:Y:S01]  /*14b0*/  ULDC UR6, c[0x0][0x284] ;  /* 0x0000a10000067ab9 */ /* 0x000fe20000000800 */
[--C-:B------:R-:W-:Y:S01]  /*14c0*/  SHF.R.S32.HI R60, RZ, 0x2, R4.reuse ;  /* 0x00000002ff3c7819 */ /* 0x100fe20000011404 */
[----:B------:R-:W-:Y:S01]  /*14d0*/  USEL UR43, UR40, 0x1, UP0 ;  /* 0x00000001282b7887 */ /* 0x000fe20008000000 */
[----:B------:R-:W-:Y:S01]  /*14e0*/  SHF.R.S32.HI R5, RZ, 0x1f, R4 ;  /* 0x0000001fff057819 */ /* 0x000fe20000011404 */
[----:B------:R-:W-:Y:S01]  /*14f0*/  USHF.L.U32 UR46, UR40, 0x1, URZ ;  /* 0x00000001282e7899 */ /* 0x000fe2000800063f */
[----:B------:R-:W-:Y:S01]  /*1500*/  LOP3.LUT R62, R4, 0xfffffffc, RZ, 0xc0, !PT ;  /* 0xfffffffc043e7812 */ /* 0x000fe200078ec0ff */
[----:B------:R-:W-:Y:S01]  /*1510*/  UIADD3 UR43, -UR43, UR40, URZ ;  /* 0x000000282b2b7290 */ /* 0x000fe2000fffe13f */
[----:B------:R-:W-:-:S02]  /*1520*/  LEA.HI R5, R5, R60, RZ, 0x3 ;  /* 0x0000003c05057211 */ /* 0x000fc400078f18ff */
[----:B------:R-:W-:Y:S01]  /*1530*/  ISETP.NE.AND P0, PT, R14, RZ, PT ;  /* 0x000000ff0e00720c */ /* 0x000fe20003f05270 */
[----:B------:R-:W-:Y:S01]  /*1540*/  IMAD.IADD R62, R3, 0x1, -R62 ;  /* 0x00000001033e7824 */ /* 0x000fe200078e0a3e */
[----:B------:R-:W-:Y:S01]  /*1550*/  LOP3.LUT R5, R5, 0xfffffff8, RZ, 0xc0, !PT ;  /* 0xfffffff805057812 */ /* 0x000fe200078ec0ff */
[----:B------:R-:W-:Y:S01]  /*1560*/  USHF.L.U32 UR42, UR42, 0x3, URZ ;  /* 0x000000032a2a7899 */ /* 0x000fe2000800063f */
[----:B------:R-:W-:Y:S02]  /*1570*/  LOP3.LUT R72, R16, 0x1, RZ, 0xfc, !PT ;  /* 0x0000000110487812 */ /* 0x000fe400078efcff */
[----:B------:R-:W-:Y:S01]  /*1580*/  SEL R73, RZ, 0x1, P0 ;  /* 0x00000001ff497807 */ /* 0x000fe20000000000 */
[----:B------:R-:W-:Y:S01]  /*1590*/  IMAD.IADD R60, R60, 0x1, -R5 ;  /* 0x000000013c3c7824 */ /* 0x000fe200078e0a05 */
[----:B-1----:R-:W-:Y:S01]  /*15a0*/  ULEA UR41, UR4, UR41, 0x18 ;  /* 0x0000002904297291 */ /* 0x002fe2000f8ec03f */
[----:B------:R-:W-:Y:S01]  /*15b0*/  SHF.R.S32.HI R5, RZ, 0x5, R0 ;  /* 0x00000005ff057819 */ /* 0x000fe20000011400 */
[----:B------:R-:W-:-:S02]  /*15c0*/  IMAD.U32 R64, RZ, RZ, UR42 ;  /* 0x0000002aff407e24 */ /* 0x000fc4000f8e00ff */
[----:B------:R-:W-:Y:S01]  /*15d0*/  UIADD3 UR47, UR41, 0x40, URZ ;  /* 0x00000040292f7890 */ /* 0x000fe2000fffe03f */
[--C-:B------:R-:W-:Y:S01]  /*15e0*/  SHF.R.S32.HI R61, RZ, 0x1f, R60.reuse ;  /* 0x0000001fff3d7819 */ /* 0x100fe2000001143c */
[----:B------:R-:W-:Y:S01]  /*15f0*/  UIADD3 UR4, UR41, 0x100, URZ ;  /* 0x0000010029047890 */ /* 0x000fe2000fffe03f */
[C-C-:B------:R-:W-:Y:S01]  /*1600*/  IMAD R67, R5.reuse, -0x10, -R60.reuse ;  /* 0xfffffff005437824 */ /* 0x140fe200078e0a3c */
[----:B------:R-:W-:Y:S01]  /*1610*/  UIADD3 UR5, UR41, 0x6100, URZ ;  /* 0x0000610029057890 */ /* 0x000fe2000fffe03f */
[C---:B------:R-:W-:Y:S01]  /*1620*/  LOP3.LUT R66, R64.reuse, 0x8, RZ, 0xc0, !PT ;  /* 0x0000000840427812 */ /* 0x040fe200078ec0ff */
[----:B------:R-:W-:Y:S01]  /*1630*/  USHF.R.U32.HI UR4, URZ, 0x4, UR4 ;  /* 0x000000043f047899 */ /* 0x000fe20008011604 */
[----:B------:R-:W-:Y:S01]  /*1640*/  IMAD.U32 R63, RZ, RZ, UR47 ;  /* 0x0000002fff3f7e24 */ /* 0x000fe2000f8e00ff */
[----:B------:R-:W-:Y:S01]  /*1650*/  USHF.R.U32.HI UR5, URZ, 0x4, UR5 ;  /* 0x000000043f057899 */ /* 0x000fe20008011605 */
[----:B------:R-:W-:Y:S01]  /*1660*/  IMAD.WIDE R60, R5, 0x10, R60 ;  /* 0x00000010053c7825 */ /* 0x000fe200078e023c */
[----:B------:R-:W-:Y:S01]  /*1670*/  ULOP3.LUT UR4, UR4, 0x3fff, URZ, 0xc0, !UPT ;  /* 0x00003fff04047892 */ /* 0x000fe2000f8ec03f */
[----:B------:R-:W-:Y:S01]  /*1680*/  LOP3.LUT R64, R64, 0x8, RZ, 0xc, !PT ;  /* 0x0000000840407812 */ /* 0x000fe200078e0cff */
[----:B------:R-:W-:Y:S01]  /*1690*/  ULOP3.LUT UR5, UR5, 0x3fff, URZ, 0xc0, !UPT ;  /* 0x00003fff05057892 */ /* 0x000fe2000f8ec03f */
[----:B------:R-:W-:Y:S01]  /*16a0*/  VIADD R65, R63, UR42 ;  /* 0x0000002a3f417c36 */ /* 0x000fe20008000000 */
[----:B------:R-:W-:Y:S01]  /*16b0*/  LOP3.LUT R66, R66, 0x18, RZ, 0x3c, !PT ;  /* 0x0000001842427812 */ /* 0x000fe200078e3cff */
[----:B------:R-:W-:Y:S01]  /*16c0*/  VIADD R67, R67, UR6 ;  /* 0x0000000643437c36 */ /* 0x000fe20008000000 */
[----:B------:R-:W-:-:S02]  /*16d0*/  ULOP3.LUT UR44, UR4, 0x10000, URZ, 0xfc, !UPT ;  /* 0x00010000042c7892 */ /* 0x000fc4000f8efc3f */
[----:B------:R-:W-:-:S12]  /*16e0*/  ULOP3.LUT UR45, UR5, 0x10000, URZ, 0xfc, !UPT ;  /* 0x00010000052d7892 */ /* 0x000fd8000f8efc3f */
.L_x_102:
[----:B------:R-:W-:Y:S01]  /*16f0*/  SHF.L.U32 R0, R73, 0x1f, RZ ;  /* 0x0000001f49007819 */ /* 0x000fe200000006ff */
[----:B------:R-:W-:Y:S02]  /*1700*/  ULDC UR4, c[0x0][0x28c] ;  /* 0x0000a30000047ab9 */ /* 0x000fe40000000800 */
[----:B------:R-:W-:Y:S01]  /*1710*/  ISETP.LT.AND P1, PT, RZ, UR4, PT ;  /* 0x00000004ff007c0c */ /* 0x000fe2000bf21270 */
[----:B-1----:R-:W1:Y:S02]  /*1720*/  SYNCS.PHASECHK.TRANS64.TRYWAIT P0, [R63+UR42], R0 ;  /* 0x000000003f0075a7 */ /* 0x002e64000800016a */
[----:B-1-34-:R-:W-:Y:S10]  /*1730*/  @!P0 BRA `(.L_x_19) ;  /* 0x0000004400708947 */ /* 0x01aff40003800000 */
.L_x_123:
[----:B------:R-:W-:Y:S05]  /*1740*/  @P1 BRA `(.L_x_20) ;  /* 0x0000000000401947 */ /* 0x000fea0003800000 */
[----:B-1----:R-:W-:Y:S01]  /*1750*/  MOV R0, 0x0 ;  /* 0x0000000000007802 */ /* 0x002fe20000000f00 */
[----:B------:R-:W-:Y:S01]  /*1760*/  ULDC.64 UR4, c[0x4][0x68] ;  /* 0x01001a0000047ab9 */ /* 0x000fe20000000a00 */
[----:B------:R-:W-:Y:S01]  /*1770*/  ULDC.64 UR6, c[0x4][0x8] ;  /* 0x0100020000067ab9 */ /* 0x000fe20000000a00 */
[----:B------:R-:W-:Y:S01]  /*1780*/  IMAD.U32 R4, RZ, RZ, UR4 ;  /* 0x00000004ff047e24 */ /* 0x000fe2000f8e00ff */
[----:B------:R1:W2:Y:S01]  /*1790*/  LDC.64 R14, c[0x4][R0] ;  /* 0x01000000000e7b82 */ /* 0x0002a20000000a00 */
[----:B------:R-:W-:Y:S01]  /*17a0*/  IMAD.U32 R5, RZ, RZ, UR5 ;  /* 0x00000005ff057e24 */ /* 0x000fe2000f8e00ff */
[----:B------:R-:W-:Y:S01]  /*17b0*/  ULDC.64 UR4, c[0x4][0x70] ;  /* 0x01001c0000047ab9 */ /* 0x000fe20000000a00 */
[----:B------:R-:W-:Y:S02]  /*17c0*/  IMAD.U32 R10, RZ, RZ, UR6 ;  /* 0x00000006ff0a7e24 */ /* 0x000fe4000f8e00ff */
[----:B------:R-:W-:Y:S02]  /*17d0*/  IMAD.U32 R6, RZ, RZ, UR4 ;  /* 0x00000004ff067e24 */ /* 0x000fe4000f8e00ff */
[----:B------:R-:W-:-:S02]  /*17e0*/  IMAD.U32 R7, RZ, RZ, UR5 ;  /* 0x00000005ff077e24 */ /* 0x000fc4000f8e00ff */
[----:B------:R-:W-:Y:S02]  /*17f0*/  IMAD.U32 R11, RZ, RZ, UR7 ;  /* 0x00000007ff0b7e24 */ /* 0x000fe4000f8e00ff */
[----:B------:R-:W-:Y:S02]  /*1800*/  IMAD.MOV.U32 R8, RZ, RZ, 0x1e1 ;  /* 0x000001e1ff087424 */ /* 0x000fe400078e00ff */
[----:B0-----:R-:W-:Y:S02]  /*1810*/  IMAD.MOV.U32 R12, RZ, RZ, 0x1 ;  /* 0x00000001ff0c7424 */ /* 0x001fe400078e00ff */
[----:B-1----:R-:W-:-:S07]  /*1820*/  IMAD.MOV.U32 R13, RZ, RZ, RZ ;  /* 0x000000ffff0d7224 */ /* 0x002fce00078e00ff */
[----:B------:R-:W-:-:S07]  /*1830*/  LEPC R20, `(.L_x_20) ;  /* 0x000000001014794e */ /* 0x000fce0000000000 */
[----:B--2--5:R-:W-:Y:S05]  /*1840*/  CALL.ABS.NOINC R14 ;  /* 0x000000000e007343 */ /* 0x024fea0003c00000 */
.L_x_20:
[----:B------:R-:W-:-:S13]  /*1850*/  ISETP.NE.AND P0, PT, R72, 0x3, PT ;  /* 0x000000034800780c */ /* 0x000fda0003f05270 */
[----:B------:R-:W-:Y:S05]  /*1860*/  @!P0 BRA `(.L_x_21) ;  /* 0x0000000000048947 */ /* 0x000fea0003800000 */
[----:B------:R-:W-:Y:S01]  /*1870*/  BPT.TRAP 0x1 ;  /* 0x000000040000795c */ /* 0x000fe20000300000 */
.L_x_21:
[----:B------:R-:W-:Y:S02]  /*1880*/  IMAD.U32 R3, RZ, RZ, UR38 ;  /* 0x00000026ff037e24 */ /* 0x000fe4000f8e00ff */
[----:B-1----:R-:W-:-:S03]  /*1890*/  IMAD.U32 R0, RZ, RZ, UR39 ;  /* 0x00000027ff007e24 */ /* 0x002fc6000f8e00ff */
[----:B------:R-:W-:Y:S02]  /*18a0*/  LEA R3, R3, UR41, 0x3 ;  /* 0x0000002903037c11 */ /* 0x000fe4000f8e18ff */
[----:B------:R-:W-:-:S04]  /*18b0*/  SHF.L.U32 R0, R0, 0x1f, RZ ;  /* 0x0000001f00007819 */ /* 0x000fc800000006ff */
[----:B------:R1:W2:Y:S01]  /*18c0*/  SYNCS.PHASECHK.TRANS64.TRYWAIT P1, [R3+URZ], R0 ;  /* 0x00000000030075a7 */ /* 0x0002a2000802017f */
[----:B------:R-:W-:Y:S05]  /*18d0*/  @!P0 BRA `(.L_x_22) ;  /* 0x0000000000048947 */ /* 0x000fea0003800000 */
[----:B------:R-:W-:Y:S01]  /*18e0*/  BPT.TRAP 0x1 ;  /* 0x000000040000795c */ /* 0x000fe20000300000 */
.L_x_22:
[----:B--2---:R-:W-:Y:S05]  /*18f0*/  @P1 BRA `(.L_x_23) ;  /* 0x0000000000081947 */ /* 0x004fea0003800000 */
[----:B------:R-:W2:Y:S02]  /*1900*/  SYNCS.PHASECHK.TRANS64.TRYWAIT P1, [R3+URZ], R0 ;  /* 0x00000000030075a7 */ /* 0x000ea4000802017f */
[----:B--2---:R-:W-:Y:S05]  /*1910*/  @!P1 BRA `(.L_x_24) ;  /* 0x00000044000c9947 */ /* 0x004fea0003800000 */
.L_x_23:
[----:B------:R-:W-:Y:S05]  /*1920*/  WARPSYNC.ALL ;  /* 0x0000000000007948 */ /* 0x000fea0003800000 */
[----:B------:R-:W-:Y:S01]  /*1930*/  ULEA UR8, UR38, UR44, 0x9 ;  /* 0x0000002c26087291 */ /* 0x000fe2000f8e483f */
[----:B------:R-:W-:Y:S01]  /*1940*/  WARPGROUP.ARRIVE ;  /* 0x00000000000079c5 */ /* 0x000fe20000000000 */
[----:B------:R-:W-:Y:S01]  /*1950*/  ULEA UR9, UR38, UR45, 0x9 ;  /* 0x0000002d26097291 */ /* 0x000fe2000f8e483f */
[----:B-12---:R-:W-:Y:S01]  /*1960*/  IMAD.U32 R0, RZ, RZ, UR43 ;  /* 0x0000002bff007e24 */ /* 0x006fe2000f8e00ff */
[----:B------:R-:W-:Y:S01]  /*1970*/  UMOV UR5, 0x40000040 ;  /* 0x4000004000057882 */ /* 0x000fe20000000000 */
[----:B------:R-:W-:-:S02]  /*1980*/  UMOV UR7, 0x40000040 ;  /* 0x4000004000077882 */ /* 0x000fc40000000000 */
[----:B------:R-:W-:Y:S01]  /*1990*/  UMOV UR4, UR8 ;  /* 0x0000000800047c82 */ /* 0x000fe20008000000 */
[----:B------:R-:W-:Y:S01]  /*19a0*/  ISETP.GE.AND P1, PT, R0, 0x1, PT ;  /* 0x000000010000780c */ /* 0x000fe20003f26270 */
[----:B------:R-:W-:Y:S02]  /*19b0*/  UMOV UR6, UR9 ;  /* 0x0000000900067c82 */ /* 0x000fe40008000000 */
[----:B------:R-:W-:Y:S01]  /*19c0*/  HGMMA.64x64x16.F32 R24, gdesc[UR4], RZ, !UPT, gsb0 ;  /* 0x00e00000041879f0 */ /* 0x000fe2000c0008ff */
[----:B------:R-:W-:Y:S02]  /*19d0*/  UIADD3 UR4, UR8, 0x2, URZ ;  /* 0x0000000208047890 */ /* 0x000fe4000fffe03f */
[----:B------:R-:W-:Y:S01]  /*19e0*/  UIADD3 UR6, UR9, 0x2, URZ ;  /* 0x0000000209067890 */ /* 0x000fe2000fffe03f */
[----:B------:R-:W-:Y:S01]  /*19f0*/  UMOV UR5, 0x40000040 ;  /* 0x4000004000057882 */ /* 0x000fe20000000000 */
[----:B------:R-:W-:Y:S01]  /*1a00*/  UMOV UR7, 0x40000040 ;  /* 0x4000004000077882 */ /* 0x000fe20000000000 */
[----:B------:R-:W-:-:S02]  /*1a10*/  WARPGROUP.DEPBAR.LE gsb0, 0x0 ;  /* 0x00008000000079c5 */ /* 0x000fc40000010000 */
[----:B------:R-:W-:-:S06]  /*1a20*/  WARPGROUP.ARRIVE ;  /* 0x00000000000079c5 */ /* 0x000fcc0000000000 */
[----:B------:R-:W-:Y:S01]  /*1a30*/  HGMMA.64x64x16.F32 R24, gdesc[UR4], R24, gsb0 ;  /* 0x00e00000041879f0 */ /* 0x000fe20008000818 */
[----:B------:R-:W-:Y:S02]  /*1a40*/  UIADD3 UR4, UR8, 0x4, URZ ;  /* 0x0000000408047890 */ /* 0x000fe4000fffe03f */
[----:B------:R-:W-:Y:S01]  /*1a50*/  UIADD3 UR6, UR9, 0x4, URZ ;  /* 0x0000000409067890 */ /* 0x000fe2000fffe03f */
[----:B------:R-:W-:Y:S01]  /*1a60*/  UMOV UR5, 0x40000040 ;  /* 0x4000004000057882 */ /* 0x000fe20000000000 */
[----:B------:R-:W-:Y:S01]  /*1a70*/  UMOV UR7, 0x40000040 ;  /* 0x4000004000077882 */ /* 0x000fe20000000000 */
[----:B------:R-:W-:Y:S02]  /*1a80*/  WARPGROUP.DEPBAR.LE gsb0, 0x0 ;  /* 0x00008000000079c5 */ /* 0x000fe40000010000 */
        /* <DEDUP_REMOVED lines=8> */
[----:B------:R-:W-:Y:S03]  /*1b10*/  HGMMA.64x64x16.F32 R24, gdesc[UR4], R24, gsb0 ;  /* 0x00e00000041879f0 */ /* 0x000fe60008000818 */
[----:B------:R-:W-:Y:S02]  /*1b20*/  WARPGROUP.DEPBAR.LE gsb0, 0x0 ;  /* 0x00008000000079c5 */ /* 0x000fe40000010000 */
[----:B------:R-:W-:Y:S05]  /*1b30*/  @!P1 BRA `(.L_x_25) ;  /* 0x0000000400149947 */ /* 0x000fea0003800000 */
[----:B------:R-:W-:Y:S01]  /*1b40*/  UIADD3 UR4, UR38, 0x1, URZ ;  /* 0x0000000126047890 */ /* 0x000fe2000fffe03f */
[----:B------:R-:W-:Y:S02]  /*1b50*/  IMAD.U32 R0, RZ, RZ, UR43 ;  /* 0x0000002bff007e24 */ /* 0x000fe4000f8e00ff */
[----:B------:R-:W-:Y:S01]  /*1b60*/  IMAD.U32 R3, RZ, RZ, UR38 ;  /* 0x00000026ff037e24 */ /* 0x000fe2000f8e00ff */
[----:B------:R-:W-:-:S04]  /*1b70*/  UISETP.NE.AND UP0, UPT, UR4, 0x3, UPT ;  /* 0x000000030400788c */ /* 0x000fc8000bf05270 */
[----:B------:R-:W-:Y:S02]  /*1b80*/  USEL UR5, URZ, 0x1, UP0 ;  /* 0x000000013f057887 */ /* 0x000fe40008000000 */
[----:B------:R-:W-:Y:S02]  /*1b90*/  USEL UR8, UR4, URZ, UP0 ;  /* 0x0000003f04087287 */ /* 0x000fe40008000000 */
[----:B------:R-:W-:-:S06]  /*1ba0*/  ULOP3.LUT UR5, UR39, UR5, URZ, 0x3c, !UPT ;  /* 0x0000000527057292 */ /* 0x000fcc000f8e3c3f */
[----:B------:R-:W-:-:S07]  /*1bb0*/  IMAD.U32 R6, RZ, RZ, UR5 ;  /* 0x00000005ff067e24 */ /* 0x000fce000f8e00ff */
.L_x_32:
[----:B------:R-:W-:Y:S05]  /*1bc0*/  @!P0 BRA `(.L_x_26) ;  /* 0x0000000000048947 */ /* 0x000fea0003800000 */
[----:B------:R-:W-:Y:S01]  /*1bd0*/  BPT.TRAP 0x1 ;  /* 0x000000040000795c */ /* 0x000fe20000300000 */
.L_x_26:
[----:B------:R-:W-:Y:S01]  /*1be0*/  ULEA UR4, UR8, UR41, 0x3 ;  /* 0x0000002908047291 */ /* 0x000fe2000f8e183f */
[----:B------:R-:W-:-:S08]  /*1bf0*/  SHF.L.U32 R4, R6, 0x1f, RZ ;  /* 0x0000001f06047819 */ /* 0x000fd000000006ff */
[----:B------:R1:W2:Y:S01]  /*1c00*/  SYNCS.PHASECHK.TRANS64.TRYWAIT P1, [UR4], R4 ;  /* 0x00000004ff0075a7 */ /* 0x0002a20008020144 */
[----:B------:R-:W-:Y:S05]  /*1c10*/  @!P0 BRA `(.L_x_27) ;  /* 0x0000000000048947 */ /* 0x000fea0003800000 */
[----:B------:R-:W-:Y:S01]  /*1c20*/  BPT.TRAP 0x1 ;  /* 0x000000040000795c */ /* 0x000fe20000300000 */
.L_x_27:
[----:B--2---:R-:W-:Y:S05]  /*1c30*/  @P1 BRA `(.L_x_28) ;  /* 0x0000000000081947 */ /* 0x004fea0003800000 */
[----:B------:R-:W2:Y:S02]  /*1c40*/  SYNCS.PHASECHK.TRANS64.TRYWAIT P1, [UR4], R4 ;  /* 0x00000004ff0075a7 */ /* 0x000ea40008020144 */
[----:B--2---:R-:W-:Y:S05]  /*1c50*/  @!P1 BRA `(.L_x_29) ;  /* 0x0000004000509947 */ /* 0x004fea0003800000 */
.L_x_28:
[----:B------:R-:W-:Y:S01]  /*1c60*/  ULEA UR9, UR8, UR44, 0x9 ;  /* 0x0000002c08097291 */ /* 0x000fe2000f8e483f */
[----:B------:R-:W-:Y:S01]  /*1c70*/  WARPGROUP.ARRIVE ;  /* 0x00000000000079c5 */ /* 0x000fe20000000000 */
[----:B------:R-:W-:Y:S01]  /*1c80*/  ULEA UR10, UR8, UR45, 0x9 ;  /* 0x0000002d080a7291 */ /* 0x000fe2000f8e483f */
[----:B------:R-:W-:Y:S01]  /*1c90*/  UMOV UR5, 0x40000040 ;  /* 0x4000004000057882 */ /* 0x000fe20000000000 */
[----:B------:R-:W-:-:S03]  /*1ca0*/  UMOV UR7, 0x40000040 ;  /* 0x4000004000077882 */ /* 0x000fc60000000000 */
[----:B------:R-:W-:Y:S02]  /*1cb0*/  UMOV UR4, UR9 ;  /* 0x0000000900047c82 */ /* 0x000fe40008000000 */
[----:B------:R-:W-:Y:S02]  /*1cc0*/  UMOV UR6, UR10 ;  /* 0x0000000a00067c82 */ /* 0x000fe40008000000 */
[----:B------:R-:W-:Y:S01]  /*1cd0*/  HGMMA.64x64x16.F32 R24, gdesc[UR4], R24, gsb0 ;  /* 0x00e00000041879f0 */ /* 0x000fe20008000818 */
        /* <DEDUP_REMOVED lines=23> */
[----:B------:R-:W-:Y:S01]  /*1e50*/  BPT.TRAP 0x1 ;  /* 0x000000040000795c */ /* 0x000fe20000300000 */
.L_x_30:
[----:B------:R-:W-:-:S13]  /*1e60*/  ISETP.NE.AND P1, PT, R57, RZ, PT ;  /* 0x000000ff3900720c */ /* 0x000fda0003f25270 */
[----:B-12---:R-:W-:-:S05]  /*1e70*/  @P1 LEA R4, R3, UR41, 0x3 ;  /* 0x0000002903041c11 */ /* 0x006fca000f8e18ff */
[----:B------:R-:W-:-:S05]  /*1e80*/  @P1 VIADD R5, R4, 0x18 ;  /* 0x0000001804051836 */ /* 0x000fca0000000000 */
[----:B------:R-:W-:-:S04]  /*1e90*/  @P1 PRMT R5, R56, 0x654, R5 ;  /* 0x0000065438051816 */ /* 0x000fc80000000005 */
[----:B------:R1:W-:Y:S01]  /*1ea0*/  @P1 SYNCS.ARRIVE.TRANS64.RED.A1T0 RZ, [R5+URZ], RZ ;  /* 0x000000ff05ff19a7 */ /* 0x0003e2000810043f */
[----:B------:R-:W-:-:S13]  /*1eb0*/  ISETP.GT.U32.AND P1, PT, R16, 0x1, PT ;  /* 0x000000011000780c */ /* 0x000fda0003f24070 */
[----:B-1----:R-:W-:Y:S05]  /*1ec0*/  @P1 BRA `(.L_x_31) ;  /* 0x0000000000041947 */ /* 0x002fea0003800000 */
[----:B------:R-:W-:Y:S01]  /*1ed0*/  BPT.TRAP 0x1 ;  /* 0x000000040000795c */ /* 0x000fe20000300000 */
.L_x_31:
[----:B------:R-:W-:Y:S01]  /*1ee0*/  UIADD3 UR8, UR8, 0x1, URZ ;  /* 0x0000000108087890 */ /* 0x000fe2000fffe03f */
[C---:B------:R-:W-:Y:S01]  /*1ef0*/  ISETP.GT.AND P2, PT, R0.reuse, 0x1, PT ;  /* 0x000000010000780c */ /* 0x040fe20003f44270 */
[----:B------:R-:W-:Y:S02]  /*1f00*/  VIADD R3, R3, 0x1 ;  /* 0x0000000103037836 */ /* 0x000fe40000000000 */
[----:B------:R-:W-:Y:S01]  /*1f10*/  UISETP.NE.AND UP0, UPT, UR8, 0x3, UPT ;  /* 0x000000030800788c */ /* 0x000fe2000bf05270 */
[----:B------:R-:W-:Y:S02]  /*1f20*/  VIADD R0, R0, 0xffffffff ;  /* 0xffffffff00007836 */ /* 0x000fe40000000000 */
[C---:B------:R-:W-:Y:S01]  /*1f30*/  ISETP.NE.AND P1, PT, R3.reuse, 0x3, PT ;  /* 0x000000030300780c */ /* 0x040fe20003f25270 */
[----:B------:R-:W-:Y:S02]  /*1f40*/  USEL UR4, URZ, 0x1, UP0 ;  /* 0x000000013f047887 */ /* 0x000fe40008000000 */
[----:B------:R-:W-:Y:S01]  /*1f50*/  USEL UR8, UR8, URZ, UP0 ;  /* 0x0000003f08087287 */ /* 0x000fe20008000000 */
[----:B------:R-:W-:-:S03]  /*1f60*/  SEL R3, R3, RZ, P1 ;  /* 0x000000ff03037207 */ /* 0x000fc60000800000 */
[----:B------:R-:W-:Y:S01]  /*1f70*/  LOP3.LUT R6, R6, UR4, RZ, 0x3c, !PT ;  /* 0x0000000406067c12 */ /* 0x000fe2000f8e3cff */
[----:B------:R-:W-:Y:S07]  /*1f80*/  @P2 BRA `(.L_x_32) ;  /* 0xfffffffc000c2947 */ /* 0x000fee000383ffff */
.L_x_25:
[----:B------:R-:W1:Y:S01]  /*1f90*/  LDC R0, c[0x0][0x28c] ;  /* 0x0000a300ff007b82 */ /* 0x000e620000000800 */
[----:B------:R2:W-:Y:S01]  /*1fa0*/  SYNCS.ARRIVE.TRANS64.A1T0 RZ, [R64+UR47], RZ ;  /* 0x000000ff40ff79a7 */ /* 0x0005e2000810002f */
[----:B-1----:R-:W-:-:S13]  /*1fb0*/  ISETP.GE.AND P1, PT, R0, 0x1, PT ;  /* 0x000000010000780c */ /* 0x002fda0003f26270 */
[----:B--2---:R-:W-:Y:S05]  /*1fc0*/  @!P1 BRA `(.L_x_33) ;  /* 0x0000000000449947 */ /* 0x004fea0003800000 */
[----:B------:R-:W-:Y:S05]  /*1fd0*/  @!P0 BRA `(.L_x_34) ;  /* 0x0000000000048947 */ /* 0x000fea0003800000 */
[----:B------:R-:W-:Y:S01]  /*1fe0*/  BPT.TRAP 0x1 ;  /* 0x000000040000795c */ /* 0x000fe20000300000 */
.L_x_34:
[----:B------:R-:W-:-:S13]  /*1ff0*/  ISETP.NE.AND P0, PT, R57, RZ, PT ;  /* 0x000000ff3900720c */ /* 0x000fda0003f05270 */
[----:B------:R-:W-:-:S05]  /*2000*/  VOTEU.ANY UP0, P0 ;  /* 0x00000000003f7886 */ /* 0x000fca0000000100 */
[----:B------:R-:W-:-:S06]  /*2010*/  @UP0 UIADD3 UR4, UR43, UR38, URZ ;  /* 0x000000262b040290 */ /* 0x000fcc000fffe03f */
[----:B------:R-:W-:Y:S02]  /*2020*/  IMAD.U32 R4, RZ, RZ, UR4 ;  /* 0x00000004ff047e24 */ /* 0x000fe4000f8e00ff */
[----:B------:R-:W-:Y:S02]  /*2030*/  IMAD.U32 R3, RZ, RZ, UR4 ;  /* 0x00000004ff037e24 */ /* 0x000fe4000f8e00ff */
[----:B------:R-:W-:-:S05]  /*2040*/  @P0 IMAD.WIDE.U32 R4, R4, -0x55555555, RZ ;  /* 0xaaaaaaab04040825 */ /* 0x000fca00078e00ff */
[----:B------:R-:W-:-:S05]  /*2050*/  @P0 SHF.R.U32.HI R0, RZ, 0x1, R5 ;  /* 0x00000001ff000819 */ /* 0x000fca0000011605 */
[----:B------:R-:W-:-:S05]  /*2060*/  @P0 IMAD R0, R0, -0x3, R3 ;  /* 0xfffffffd00000824 */ /* 0x000fca00078e0203 */
[----:B------:R-:W-:-:S05]  /*2070*/  @P0 LEA R0, R0, UR41, 0x3 ;  /* 0x0000002900000c11 */ /* 0x000fca000f8e18ff */
[----:B------:R-:W-:-:S05]  /*2080*/  @P0 VIADD R3, R0, 0x18 ;  /* 0x0000001800030836 */ /* 0x000fca0000000000 */
[----:B------:R-:W-:-:S04]  /*2090*/  @P0 PRMT R3, R56, 0x654, R3 ;  /* 0x0000065438030816 */ /* 0x000fc80000000003 */
[----:B------:R1:W-:Y:S01]  /*20a0*/  @P0 SYNCS.ARRIVE.TRANS64.RED.A1T0 RZ, [R3+URZ], RZ ;  /* 0x000000ff03ff09a7 */ /* 0x0003e2000810043f */
[----:B------:R-:W-:-:S13]  /*20b0*/  ISETP.GT.U32.AND P0, PT, R16, 0x1, PT ;  /* 0x000000011000780c */ /* 0x000fda0003f04070 */
[----:B-1----:R-:W-:Y:S05]  /*20c0*/  @P0 BRA `(.L_x_33) ;  /* 0x0000000000040947 */ /* 0x002fea0003800000 */
[----:B------:R-:W-:Y:S01]  /*20d0*/  BPT.TRAP 0x1 ;  /* 0x000000040000795c */ /* 0x000fe20000300000 */
.L_x_33:
[----:B------:R-:W-:Y:S01]  /*20e0*/  SHF.L.U32 R0, R73, 0x1f, RZ ;  /* 0x0000001f49007819 */ /* 0x000fe200000006ff */
[----:B------:R-:W-:Y:S01]  /*20f0*/  UIADD3 UR38, UR46, UR38, URZ ;  /* 0x000000262e267290 */ /* 0x000fe2000fffe03f */
[----:B------:R-:W1:Y:S01]  /*2100*/  LDC R7, c[0x0][0x288] ;  /* 0x0000a200ff077b82 */ /* 0x000e620000000800 */
[----:B------:R-:W-:Y:S01]  /*2110*/  UISETP.GE.U32.AND UP1, UPT, UR46, 0x3, UPT ;  /* 0x000000032e00788c */ /* 0x000fe2000bf26070 */
[----:B------:R-:W-:Y:S01]  /*2120*/  IMAD.SHL.U32 R8, R62, 0x2, RZ ;  /* 0x000000023e087824 */ /* 0x000fe200078e00ff */
[----:B------:R-:W-:Y:S02]  /*2130*/  UISETP.GT.U32.AND UP0, UPT, UR38, 0x2, UPT ;  /* 0x000000022600788c */ /* 0x000fe4000bf04070 */
[----:B------:R-:W-:Y:S02]  /*2140*/  UIMAD.WIDE.U32 UR4, UR38, -0x55555555, URZ ;  /* 0xaaaaaaab260478a5 */ /* 0x000fe4000f8e003f */
[----:B------:R-:W-:Y:S01]  /*2150*/  UISETP.LT.U32.AND UP0, UPT, UR46, 0x3, UP0 ;  /* 0x000000032e00788c */ /* 0x000fe20008701070 */
[----:B------:R-:W2:Y:S01]  /*2160*/  SYNCS.PHASECHK.TRANS64.TRYWAIT P0, [R63+UR42+0x10], R0 ;  /* 0x000010003f0075a7 */ /* 0x000ea2000800016a */
[----:B------:R-:W-:Y:S01]  /*2170*/  USHF.R.U32.HI UR4, URZ, 0x1, UR5 ;  /* 0x000000013f047899 */ /* 0x000fe20008011605 */
[----:B------:R-:W-:Y:S01]  /*2180*/  SHF.R.S32.HI R9, RZ, 0x1f, R8 ;  /* 0x0000001fff097819 */ /* 0x000fe20000011408 */
[----:B------:R-:W-:-:S02]  /*2190*/  USEL UR6, URZ, 0x1, !UP0 ;  /* 0x000000013f067887 */ /* 0x000fc4000c000000 */
[----:B------:R-:W-:Y:S02]  /*21a0*/  UIMAD UR38, UR4, -0x3, UR38 ;  /* 0xfffffffd042678a4 */ /* 0x000fe4000f8e0226 */
[----:B------:R-:W-:-:S04]  /*21b0*/  ULOP3.LUT UR39, UR39, UR6, URZ, 0x3c, !UPT ;  /* 0x0000000627277292 */ /* 0x000fc8000f8e3c3f */
[----:B------:R-:W-:Y:S01]  /*21c0*/  @UP1 ULOP3.LUT UR39, UR39, 0x1, UR4, 0x78, !UPT ;  /* 0x0000000127271892 */ /* 0x000fe2000f8e7804 */
[----:B-12---:R-:W-:Y:S11]  /*21d0*/  @!P0 BRA `(.L_x_35) ;  /* 0x0000003c00088947 */ /* 0x006ff60003800000 */
.L_x_124:
[----:B-1----:R-:W-:Y:S01]  /*21e0*/  IMAD.SHL.U32 R0, R19, 0x40, RZ ;  /* 0x0000004013007824 */ /* 0x002fe200078e00ff */
[----:B------:R-:W-:Y:S01]  /*21f0*/  ULDC UR6, c[0x0][0x284] ;  /* 0x0000a10000067ab9 */ /* 0x000fe20000000800 */
[----:B------:R-:W-:Y:S01]  /*2200*/  IMAD.SHL.U32 R14, R22, 0x40, RZ ;  /* 0x00000040160e7824 */ /* 0x000fe200078e00ff */
[----:B------:R-:W-:Y:S01]  /*2210*/  SHF.R.S32.HI R11, RZ, 0x1f, R2 ;  /* 0x0000001fff0b7819 */ /* 0x000fe20000011402 */
[----:B------:R-:W-:Y:S01]  /*2220*/  ULDC.64 UR4, c[0x0][0x5d0] ;  /* 0x0001740000047ab9 */ /* 0x000fe20000000a00 */
[----:B------:R-:W-:Y:S01]  /*2230*/  ISETP.GE.AND P0, PT, R0, UR6, PT ;  /* 0x0000000600007c0c */ /* 0x000fe2000bf06270 */
[----:B------:R-:W-:Y:S01]  /*2240*/  IMAD.WIDE.U32 R4, R2, UR4, R8 ;  /* 0x0000000402047c25 */ /* 0x000fe2000f8e0008 */
[----:B------:R-:W-:Y:S02]  /*2250*/  SHF.R.S32.HI R15, RZ, 0x1f, R14 ;  /* 0x0000001fff0f7819 */ /* 0x000fe4000001140e */
[C---:B------:R-:W-:Y:S01]  /*2260*/  ISETP.GE.OR P0, PT, R14.reuse, R7, P0 ;  /* 0x000000070e00720c */ /* 0x040fe20000706670 */
[----:B------:R-:W-:Y:S01]  /*2270*/  IMAD R3, R11, UR4, RZ ;  /* 0x000000040b037c24 */ /* 0x000fe2000f8e02ff */
[----:B------:R-:W-:-:S03]  /*2280*/  IADD3 R4, P1, R14, R4, RZ ;  /* 0x000000040e047210 */ /* 0x000fc60007f3e0ff */
[----:B------:R-:W-:-:S05]  /*2290*/  IMAD R3, R2, UR5, R3 ;  /* 0x0000000502037c24 */ /* 0x000fca000f8e0203 */
[----:B------:R-:W-:-:S03]  /*22a0*/  IADD3.X R5, R15, R5, R3, P1, !PT ;  /* 0x000000050f057210 */ /* 0x000fc60000ffe403 */
[----:B------:R-:W-:Y:S05]  /*22b0*/  @P0 BRA `(.L_x_36) ;  /* 0x0000002000b00947 */ /* 0x000fea0003800000 */
[----:B------:R-:W1:Y:S01]  /*22c0*/  LDC.64 R76, c[0x0][0x5c8] ;  /* 0x00017200ff4c7b82 */ /* 0x000e620000000a00 */
[----:B-----5:R-:W-:Y:S01]  /*22d0*/  FSETP.NEU.AND P0, PT, R59, RZ, PT ;  /* 0x000000ff3b00720b */ /* 0x020fe20003f0d000 */
[----:B------:R-:W-:Y:S01]  /*22e0*/  IMAD R3, R62, -0x2, R7 ;  /* 0xfffffffe3e037824 */ /* 0x000fe200078e0207 */
[----:B------:R-:W-:Y:S01]  /*22f0*/  BSSY B0, `(.L_x_36) ;  /* 0x0000228000007945 */ /* 0x000fe20003800000 */
[----:B------:R-:W-:-:S04]  /*2300*/  IMAD.WIDE R68, R19, 0x40, R60 ;  /* 0x0000004013447825 */ /* 0x000fc800078e023c */
[----:B------:R-:W-:Y:S02]  /*2310*/  IMAD.IADD R3, R3, 0x1, -R14 ;  /* 0x0000000103037824 */ /* 0x000fe400078e0a0e */
[----:B------:R-:W-:-:S03]  /*2320*/  IMAD.IADD R0, R67, 0x1, -R0 ;  /* 0x0000000143007824 */ /* 0x000fc600078e0a00 */
[----:B------:R-:W-:-:S04]  /*2330*/  ISETP.GT.AND P2, PT, R3, RZ, PT ;  /* 0x000000ff0300720c */ /* 0x000fc80003f44270 */
[----:B------:R-:W-:Y:S01]  /*2340*/  ISETP.GT.AND P1, PT, R0, RZ, P2 ;  /* 0x000000ff0000720c */ /* 0x000fe20001724270 */
[-C--:B-1----:R-:W-:Y:S02]  /*2350*/  IMAD R6, R69, R76.reuse, RZ ;  /* 0x0000004c45067224 */ /* 0x082fe400078e02ff */
[----:B------:R-:W-:-:S04]  /*2360*/  IMAD.WIDE.U32 R70, R68, R76, R4 ;  /* 0x0000004c44467225 */ /* 0x000fc800078e0004 */
[----:B------:R-:W-:-:S04]  /*2370*/  IMAD R5, R68, R77, R6 ;  /* 0x0000004d44057224 */ /* 0x000fc800078e0206 */
[----:B------:R-:W-:Y:S01]  /*2380*/  IMAD.IADD R7, R71, 0x1, R5 ;  /* 0x0000000147077824 */ /* 0x000fe200078e0205 */
[----:B------:R-:W-:Y:S06]  /*2390*/  @!P0 BRA `(.L_x_37) ;  /* 0x0000001400e48947 */ /* 0x000fec0003800000 */
[----:B------:R-:W1:Y:S01]  /*23a0*/  LDC.64 R74, c[0x0][0x5b8] ;  /* 0x00016e00ff4a7b82 */ /* 0x000e620000000a00 */
[----:B------:R-:W-:-:S07]  /*23b0*/  ULDC.64 UR4, c[0x0][0x5c0] ;  /* 0x0001700000047ab9 */ /* 0x000fce0000000a00 */
[----:B------:R-:W2:Y:S08]  /*23c0*/  LDC.64 R78, c[0x0][0x5b0] ;  /* 0x00016c00ff4e7b82 */ /* 0x000eb00000000a00 */
[----:B------:R-:W0:Y:S01]  /*23d0*/  LDC.64 R80, c[0x0][0x5a8] ;  /* 0x00016a00ff507b82 */ /* 0x000e220000000a00 */
[-C--:B-1----:R-:W-:Y:S02]  /*23e0*/  IMAD R6, R11, R74.reuse, RZ ;  /* 0x0000004a0b067224 */ /* 0x082fe400078e02ff */
[----:B------:R-:W-:-:S04]  /*23f0*/  IMAD.WIDE.U32 R4, R2, R74, R8 ;  /* 0x0000004a02047225 */ /* 0x000fc800078e0008 */
[----:B------:R-:W-:Y:S01]  /*2400*/  IMAD R71, R2, R75, R6 ;  /* 0x0000004b02477224 */ /* 0x000fe200078e0206 */
[----:B------:R-:W-:Y:S01]  /*2410*/  IADD3 R10, P0, R14, R4, RZ ;  /* 0x000000040e0a7210 */ /* 0x000fe20007f1e0ff */
[----:B--2---:R-:W-:-:S03]  /*2420*/  IMAD R4, R69, R78, RZ ;  /* 0x0000004e45047224 */ /* 0x004fc600078e02ff */
[----:B------:R-:W-:Y:S01]  /*2430*/  IADD3.X R11, R15, R5, R71, P0, !PT ;  /* 0x000000050f0b7210 */ /* 0x000fe200007fe447 */
[C---:B------:R-:W-:Y:S02]  /*2440*/  IMAD R75, R68.reuse, R79, R4 ;  /* 0x0000004f444b7224 */ /* 0x040fe400078e0204 */
[----:B------:R-:W-:-:S04]  /*2450*/  IMAD.WIDE.U32 R4, R68, R78, R10 ;  /* 0x0000004e44047225 */ /* 0x000fc800078e000a */
[----:B------:R-:W-:Y:S01]  /*2460*/  IMAD.IADD R5, R5, 0x1, R75 ;  /* 0x0000000105057824 */ /* 0x000fe200078e024b */
[----:B0-----:R-:W-:-:S04]  /*2470*/  LEA R12, P0, R4, R80, 0x1 ;  /* 0x00000050040c7211 */ /* 0x001fc800078008ff */
[----:B------:R-:W-:-:S05]  /*2480*/  LEA.HI.X R13, R4, R81, R5, 0x1, P0 ;  /* 0x00000051040d7211 */ /* 0x000fca00000f0c05 */
[----:B------:R-:W2:Y:S01]  /*2490*/  @P1 LDG.E.LTC128B.U16 R19, desc[UR36][R12.64] ;  /* 0x000000240c131981 */ /* 0x000ea2000c1e1520 */
[----:B------:R-:W-:Y:S01]  /*24a0*/  IMAD.WIDE.U32 R4, R68, R78, R14 ;  /* 0x0000004e44047225 */ /* 0x000fe200078e000e */
[----:B------:R-:W-:Y:S02]  /*24b0*/  BSSY B1, `(.L_x_38) ;  /* 0x0000015000017945 */ /* 0x000fe40003800000 */
[----:B------:R-:W-:-:S04]  /*24c0*/  IADD3 R20, P0, R8, R4, RZ ;  /* 0x0000000408147210 */ /* 0x000fc80007f1e0ff */
[----:B------:R-:W-:Y:S02]  /*24d0*/  IADD3.X R21, R9, R75, R5, P0, !PT ;  /* 0x0000004b09157210 */ /* 0x000fe400007fe405 */
[----:B------:R-:W-:Y:S01]  /*24e0*/  LEA R6, P0, R70, UR4, 0x1 ;  /* 0x0000000446067c11 */ /* 0x000fe2000f8008ff */
[----:B------:R-:W-:-:S03]  /*24f0*/  IMAD.WIDE.U32 R20, R2, R74, R20 ;  /* 0x0000004a02147225 */ /* 0x000fc600078e0014 */
[----:B------:R-:W-:Y:S02]  /*2500*/  LEA.HI.X R7, R70, UR5, R7, 0x1, P0 ;  /* 0x0000000546077c11 */ /* 0x000fe400080f0c07 */
[----:B------:R-:W-:-:S04]  /*2510*/  ISETP.GT.AND P0, PT, R3, 0x1, PT ;  /* 0x000000010300780c */ /* 0x000fc80003f04270 */
[----:B------:R-:W-:Y:S01]  /*2520*/  ISETP.GT.AND P3, PT, R0, RZ, P0 ;  /* 0x000000ff0000720c */ /* 0x000fe20000764270 */
[----:B--2---:R-:W-:-:S05]  /*2530*/  HADD2.F32 R4, -RZ, R19.H0_H0 ;  /* 0x20000013ff047230 */ /* 0x004fca0000004100 */
[----:B------:R-:W-:Y:S01]  /*2540*/  FMUL R5, R4, R59 ;  /* 0x0000003b04057220 */ /* 0x000fe20000400000 */
[----:B------:R-:W-:-:S03]  /*2550*/  LEA R4, P4, R20, R80, 0x1 ;  /* 0x0000005014047211 */ /* 0x000fc600078808ff */
[----:B------:R-:W-:-:S05]  /*2560*/  FFMA R5, R24, R58, R5 ;  /* 0x0000003a18057223 */ /* 0x000fca0000000005 */
[----:B------:R-:W-:Y:S01]  /*2570*/  F2FP.F16.F32.PACK_AB R12, RZ, R5 ;  /* 0x00000005ff0c723e */ /* 0x000fe200000000ff */
[----:B------:R-:W-:-:S03]  /*2580*/  IMAD.IADD R5, R71, 0x1, R21 ;  /* 0x0000000147057824 */ /* 0x000fc600078e0215 */
[----:B------:R-:W-:Y:S01]  /*2590*/  PRMT R13, R12, 0x7610, R13 ;  /* 0x000076100c0d7816 */ /* 0x000fe2000000000d */
[----:B------:R-:W-:Y:S01]  /*25a0*/  IMAD.SHL.U32 R12, R78, 0x8, RZ ;  /* 0x000000084e0c7824 */ /* 0x000fe200078e00ff */
[----:B------:R-:W-:-:S03]  /*25b0*/  LEA.HI.X R5, R20, R81, R5, 0x1, P4 ;  /* 0x0000005114057211 */ /* 0x000fc600020f0c05 */
[----:B------:R0:W-:Y:S02]  /*25c0*/  @P1 STG.E.U16 desc[UR36][R6.64], R13 ;  /* 0x0000000d06001986 */ /* 0x0001e4000c101524 */
[----:B0-----:R-:W-:Y:S01]  /*25d0*/  SHF.L.U64.HI R13, R78, 0x3, R79 ;  /* 0x000000034e0d7819 */ /* 0x001fe2000001024f */
[----:B------:R-:W-:Y:S06]  /*25e0*/  @!P3 BRA `(.L_x_39) ;  /* 0x000000000004b947 */ /* 0x000fec0003800000 */
[----:B------:R0:W5:Y:S02]  /*25f0*/  LDG.E.LTC128B.U16 R19, desc[UR36][R4.64+0x2] ;  /* 0x0000022404137981 */ /* 0x000164000c1e1520 */
.L_x_39:
[----:B------:R-:W-:Y:S05]  /*2600*/  BSYNC B1 ;  /* 0x0000000000017941 */ /* 0x000fea0003800000 */
.L_x_38:
[----:B-----5:R-:W-:Y:S01]  /*2610*/  HADD2.F32 R20, -RZ, R19.H0_H0 ;  /* 0x20000013ff147230 */ /* 0x020fe20000004100 */
[----:B------:R-:W-:Y:S01]  /*2620*/  ISETP.GT.AND P2, PT, R0, 0x8, P2 ;  /* 0x000000080000780c */ /* 0x000fe20001744270 */
[----:B------:R-:W-:-:S04]  /*2630*/  IMAD.WIDE.U32 R68, R68, R78, R12 ;  /* 0x0000004e44447225 */ /* 0x000fc800078e000c */
[----:B------:R-:W-:Y:S01]  /*2640*/  FMUL R20, R20, R59 ;  /* 0x0000003b14147220 */ /* 0x000fe20000400000 */
[----:B------:R-:W-:Y:S01]  /*2650*/  IMAD.IADD R75, R75, 0x1, R69 ;  /* 0x000000014b4b7824 */ /* 0x000fe200078e0245 */
[----:B------:R-:W-:Y:S02]  /*2660*/  IADD3 R10, P1, R10, R68, RZ ;  /* 0x000000440a0a7210 */ /* 0x000fe40007f3e0ff */
[----:B------:R-:W-:-:S03]  /*2670*/  FFMA R20, R25, R58, R20 ;  /* 0x0000003a19147223 */ /* 0x000fc60000000014 */
[----:B------:R-:W-:Y:S01]  /*2680*/  IMAD.X R11, R75, 0x1, R11, P1 ;  /* 0x000000014b0b7824 */ /* 0x000fe200008e060b */
[C---:B------:R-:W-:Y:S02]  /*2690*/  LEA R12, P1, R10.reuse, R80, 0x1 ;  /* 0x000000500a0c7211 */ /* 0x040fe400078208ff */
[----:B------:R-:W-:Y:S02]  /*26a0*/  F2FP.F16.F32.PACK_AB R20, RZ, R20 ;  /* 0x00000014ff14723e */ /* 0x000fe400000000ff */
[----:B------:R-:W-:-:S03]  /*26b0*/  LEA.HI.X R13, R10, R81, R11, 0x1, P1 ;  /* 0x000000510a0d7211 */ /* 0x000fc600008f0c0b */
[----:B------:R1:W-:Y:S04]  /*26c0*/  @P3 STG.E.U16 desc[UR36][R6.64+0x2], R20 ;  /* 0x0000021406003986 */ /* 0x0003e8000c101524 */
[----:B------:R-:W2:Y:S01]  /*26d0*/  @P2 LDG.E.LTC128B.U16 R19, desc[UR36][R12.64] ;  /* 0x000000240c132981 */ /* 0x000ea2000c1e1520 */
[----:B------:R-:W-:Y:S01]  /*26e0*/  IADD3 R14, P1, P3, R8, R68, R14 ;  /* 0x00000044080e7210 */ /* 0x000fe20007b3e00e */
[----:B------:R-:W-:Y:S01]  /*26f0*/  BSSY B1, `(.L_x_40) ;  /* 0x0000011000017945 */ /* 0x000fe20003800000 */
[C---:B------:R-:W-:Y:S02]  /*2700*/  SHF.L.U64.HI R11, R76.reuse, 0x4, R77 ;  /* 0x000000044c0b7819 */ /* 0x040fe4000001024d */
[----:B------:R-:W-:Y:S02]  /*2710*/  IADD3.X R15, R9, R75, R15, P1, P3 ;  /* 0x0000004b090f7210 */ /* 0x000fe40000fe640f */
[----:B------:R-:W-:-:S02]  /*2720*/  LEA R10, P1, R76, R6, 0x4 ;  /* 0x000000064c0a7211 */ /* 0x000fc400078220ff */
[----:B------:R-:W-:Y:S01]  /*2730*/  ISETP.GT.AND P0, PT, R0, 0x8, P0 ;  /* 0x000000080000780c */ /* 0x000fe20000704270 */
[----:B------:R-:W-:-:S04]  /*2740*/  IMAD.WIDE.U32 R14, R2, R74, R14 ;  /* 0x0000004a020e7225 */ /* 0x000fc800078e000e */
[----:B------:R-:W-:Y:S02]  /*2750*/  IMAD.X R11, R11, 0x1, R7, P1 ;  /* 0x000000010b0b7824 */ /* 0x000fe400008e0607 */
[----:B------:R-:W-:Y:S02]  /*2760*/  IMAD.IADD R2, R71, 0x1, R15 ;  /* 0x0000000147027824 */ /* 0x000fe400078e020f */
[----:B--2---:R-:W-:-:S05]  /*2770*/  HADD2.F32 R8, -RZ, R19.H0_H0 ;  /* 0x20000013ff087230 */ /* 0x004fca0000004100 */
[----:B------:R-:W-:Y:S01]  /*2780*/  FMUL R9, R8, R59 ;  /* 0x0000003b08097220 */ /* 0x000fe20000400000 */
[----:B------:R-:W-:-:S03]  /*2790*/  LEA R8, P3, R14, R80, 0x1 ;  /* 0x000000500e087211 */ /* 0x000fc600078608ff */
[----:B------:R-:W-:-:S05]  /*27a0*/  FFMA R9, R26, R58, R9 ;  /* 0x0000003a1a097223 */ /* 0x000fca0000000009 */
[----:B------:R-:W-:Y:S02]  /*27b0*/  F2FP.F16.F32.PACK_AB R12, RZ, R9 ;  /* 0x00000009ff0c723e */ /* 0x000fe400000000ff */
[----:B------:R-:W-:-:S03]  /*27c0*/  LEA.HI.X R9, R14, R81, R2, 0x1, P3 ;  /* 0x000000510e097211 */ /* 0x000fc600018f0c02 */
[----:B------:R1:W-:Y:S01]  /*27d0*/  @P2 STG.E.U16 desc[UR36][R10.64], R12 ;  /* 0x0000000c0a002986 */ /* 0x0003e2000c101524 */
[----:B------:R-:W-:Y:S05]  /*27e0*/  @!P0 BRA `(.L_x_41) ;  /* 0x0000000000048947 */ /* 0x000fea0003800000 */
[----:B------:R2:W5:Y:S02]  /*27f0*/  LDG.E.LTC128B.U16 R19, desc[UR36][R8.64+0x2] ;  /* 0x0000022408137981 */ /* 0x000564000c1e1520 */
.L_x_41:
[----:B------:R-:W-:Y:S05]  /*2800*/  BSYNC B1 ;  /* 0x0000000000017941 */ /* 0x000fea0003800000 */
.L_x_40:
[----:B-----5:R-:W-:Y:S01]  /*2810*/  HADD2.F32 R2, -RZ, R19.H0_H0 ;  /* 0x20000013ff027230 */ /* 0x020fe20000004100 */
[----:B------:R-:W-:Y:S01]  /*2820*/  ISETP.GT.AND P1, PT, R3, 0x8, PT ;  /* 0x000000080300780c */ /* 0x000fe20003f24270 */
[----:B------:R-:W-:Y:S03]  /*2830*/  BSSY B1, `(.L_x_42) ;  /* 0x0000008000017945 */ /* 0x000fe60003800000 */
[----:B------:R-:W-:Y:S01]  /*2840*/  FMUL R2, R2, R59 ;  /* 0x0000003b02027220 */ /* 0x000fe20000400000 */
[----:B------:R-:W-:-:S03]  /*2850*/  ISETP.GT.AND P2, PT, R0, RZ, P1 ;  /* 0x000000ff0000720c */ /* 0x000fc60000f44270 */
[----:B------:R-:W-:-:S05]  /*2860*/  FFMA R2, R27, R58, R2 ;  /* 0x0000003a1b027223 */ /* 0x000fca0000000002 */
[----:B------:R-:W-:-:S05]  /*2870*/  F2FP.F16.F32.PACK_AB R2, RZ, R2 ;  /* 0x00000002ff02723e */ /* 0x000fca00000000ff */
[----:B------:R3:W-:Y:S01]  /*2880*/  @P0 STG.E.U16 desc[UR36][R10.64+0x2], R2 ;  /* 0x000002020a000986 */ /* 0x0007e2000c101524 */
[----:B------:R-:W-:Y:S05]  /*2890*/  @!P2 BRA `(.L_x_43) ;  /* 0x000000000004a947 */ /* 0x000fea0003800000 */
[----:B------:R4:W5:Y:S02]  /*28a0*/  LDG.E.LTC128B.U16 R19, desc[UR36][R4.64+0x10] ;  /* 0x0000102404137981 */ /* 0x000964000c1e1520 */
.L_x_43:
[----:B------:R-:W-:Y:S05]  /*28b0*/  BSYNC B1 ;  /* 0x0000000000017941 */ /* 0x000fea0003800000 */
.L_x_42:
[----:B---3-5:R-:W-:Y:S01]  /*28c0*/  HADD2.F32 R2, -RZ, R19.H0_H0 ;  /* 0x20000013ff027230 */ /* 0x028fe20000004100 */
        /* <DEDUP_REMOVED lines=9> */
.L_x_45:
[----:B------:R-:W-:Y:S05]  /*2960*/  BSYNC B1 ;  /* 0x0000000000017941 */ /* 0x000fea0003800000 */
.L_x_44:
[----:B-----5:R-:W-:Y:S01]  /*2970*/  HADD2.F32 R2, -RZ, R19.H0_H0 ;  /* 0x20000013ff027230 */ /* 0x020fe20000004100 */
[----:B------:R-:W-:Y:S01]  /*2980*/  ISETP.GT.AND P1, PT, R0, 0x8, P1 ;  /* 0x000000080000780c */ /* 0x000fe20000f24270 */
[----:B------:R-:W-:Y:S03]  /*2990*/  BSSY B1, `(.L_x_46) ;  /* 0x0000007000017945 */ /* 0x000fe60003800000 */
[----:B------:R-:W-:-:S04]  /*29a0*/  FMUL R2, R2, R59 ;  /* 0x0000003b02027220 */ /* 0x000fc80000400000 */
[----:B------:R-:W-:-:S05]  /*29b0*/  FFMA R2, R29, R58, R2 ;  /* 0x0000003a1d027223 */ /* 0x000fca0000000002 */
[----:B------:R-:W-:-:S05]  /*29c0*/  F2FP.F16.F32.PACK_AB R2, RZ, R2 ;  /* 0x00000002ff02723e */ /* 0x000fca00000000ff */
[----:B------:R0:W-:Y:S01]  /*29d0*/  @P3 STG.E.U16 desc[UR36][R6.64+0x12], R2 ;  /* 0x0000120206003986 */ /* 0x0001e2000c101524 */
[----:B------:R-:W-:Y:S05]  /*29e0*/  @!P1 BRA `(.L_x_47) ;  /* 0x0000000000049947 */ /* 0x000fea0003800000 */
[----:B------:R0:W5:Y:S02]  /*29f0*/  LDG.E.LTC128B.U16 R19, desc[UR36][R8.64+0x10] ;  /* 0x0000102408137981 */ /* 0x000164000c1e1520 */
.L_x_47:
[----:B------:R-:W-:Y:S05]  /*2a00*/  BSYNC B1 ;  /* 0x0000000000017941 */ /* 0x000fea0003800000 */
.L_x_46:
[----:B0----5:R-:W-:Y:S01]  /*2a10*/  HADD2.F32 R2, -RZ, R19.H0_H0 ;  /* 0x20000013ff027230 */ /* 0x021fe20000004100 */
[----:B------:R-:W-:Y:S01]  /*2a20*/  ISETP.GT.AND P0, PT, R0, 0x8, P0 ;  /* 0x000000080000780c */ /* 0x000fe20000704270 */
[----:B------:R-:W-:Y:S03]  /*2a30*/  BSSY B1, `(.L_x_48) ;  /* 0x0000007000017945 */ /* 0x000fe60003800000 */
[----:B---3--:R-:W-:-:S04]  /*2a40*/  FMUL R13, R2, R59 ;  /* 0x0000003b020d7220 */ /* 0x008fc80000400000 */
[----:B------:R-:W-:-:S05]  /*2a50*/  FFMA R13, R30, R58, R13 ;  /* 0x0000003a1e0d7223 */ /* 0x000fca000000000d */
[----:B------:R-:W-:-:S05]  /*2a60*/  F2FP.F16.F32.PACK_AB R13, RZ, R13 ;  /* 0x0000000dff0d723e */ /* 0x000fca00000000ff */
[----:B------:R0:W-:Y:S01]  /*2a70*/  @P1 STG.E.U16 desc[UR36][R10.64+0x10], R13 ;  /* 0x0000100d0a001986 */ /* 0x0001e2000c101524 */
[----:B------:R-:W-:Y:S05]  /*2a80*/  @!P0 BRA `(.L_x_49) ;  /* 0x0000000000048947 */ /* 0x000fea0003800000 */
[----:B------:R3:W5:Y:S02]  /*2a90*/  LDG.E.LTC128B.U16 R19, desc[UR36][R8.64+0x12] ;  /* 0x0000122408137981 */ /* 0x000764000c1e1520 */
.L_x_49:
[----:B------:R-:W-:Y:S05]  /*2aa0*/  BSYNC B1 ;  /* 0x0000000000017941 */ /* 0x000fea0003800000 */
.L_x_48:
        /* <DEDUP_REMOVED lines=10> */
.L_x_51:
[----:B------:R-:W-:Y:S05]  /*2b50*/  BSYNC B1 ;  /* 0x0000000000017941 */ /* 0x000fea0003800000 */
.L_x_50:
[----:B0----5:R-:W-:Y:S01]  /*2b60*/  HADD2.F32 R2, -RZ, R19.H0_H0 ;  /* 0x20000013ff027230 */ /* 0x021fe20000004100 */
        /* <DEDUP_REMOVED lines=9> */
.L_x_53:
[----:B------:R-:W-:Y:S05]  /*2c00*/  BSYNC B1 ;  /* 0x0000000000017941 */ /* 0x000fea0003800000 */
.L_x_52:
        /* <DEDUP_REMOVED lines=9> */
.L_x_55:
[----:B------:R-:W-:Y:S05]  /*2ca0*/  BSYNC B1 ;  /* 0x0000000000017941 */ /* 0x000fea0003800000 */
.L_x_54:
[----:B0----5:R-:W-:Y:S01]  /*2cb0*/  HADD2.F32 R2, -RZ, R19.H0_H0 ;  /* 0x20000013ff027230 */ /* 0x021fe20000004100 */
        /* <DEDUP_REMOVED lines=8> */
.L_x_57:
[----:B------:R-:W-:Y:S05]  /*2d40*/  BSYNC B1 ;  /* 0x0000000000017941 */ /* 0x000fea0003800000 */
.L_x_56:
        /* <DEDUP_REMOVED lines=10> */
.L_x_59:
[----:B------:R-:W-:Y:S05]  /*2df0*/  BSYNC B1 ;  /* 0x0000000000017941 */ /* 0x000fea0003800000 */
.L_x_58:
        /* <DEDUP_REMOVED lines=10> */
.L_x_61:
[----:B------:R-:W-:Y:S05]  /*2ea0*/  BSYNC B1 ;  /* 0x0000000000017941 */ /* 0x000fea0003800000 */
.L_x_60:
        /* <DEDUP_REMOVED lines=9> */
.L_x_63:
[----:B------:R-:W-:Y:S05]  /*2f40*/  BSYNC B1 ;  /* 0x0000000000017941 */ /* 0x000fea0003800000 */
.L_x_62:
        /* <DEDUP_REMOVED lines=9> */
.L_x_65:
[----:B------:R-:W-:Y:S05]  /*2fe0*/  BSYNC B1 ;  /* 0x0000000000017941 */ /* 0x000fea0003800000 */
.L_x_64:
        /* <DEDUP_REMOVED lines=10> */
.L_x_67:
[----:B------:R-:W-:Y:S05]  /*3090*/  BSYNC B1 ;  /* 0x0000000000017941 */ /* 0x000fea0003800000 */
.L_x_66:
        /* <DEDUP_REMOVED lines=10> */
.L_x_69:
[----:B------:R-:W-:Y:S05]  /*3140*/  BSYNC B1 ;  /* 0x0000000000017941 */ /* 0x000fea0003800000 */
.L_x_68:
        /* <DEDUP_REMOVED lines=9> */
.L_x_71:
[----:B------:R-:W-:Y:S05]  /*31e0*/  BSYNC B1 ;  /* 0x0000000000017941 */ /* 0x000fea0003800000 */
.L_x_70:
        /* <DEDUP_REMOVED lines=9> */
.L_x_73:
[----:B------:R-:W-:Y:S05]  /*3280*/  BSYNC B1 ;  /* 0x0000000000017941 */ /* 0x000fea0003800000 */
.L_x_72:
        /* <DEDUP_REMOVED lines=10> */
.L_x_75:
[----:B------:R-:W-:Y:S05]  /*3330*/  BSYNC B1 ;  /* 0x0000000000017941 */ /* 0x000fea0003800000 */
.L_x_74:
        /* <DEDUP_REMOVED lines=10> */
.L_x_77:
[----:B------:R-:W-:Y:S05]  /*33e0*/  BSYNC B1 ;  /* 0x0000000000017941 */ /* 0x000fea0003800000 */
.L_x_76:
        /* <DEDUP_REMOVED lines=9> */
.L_x_79:
[----:B------:R-:W-:Y:S05]  /*3480*/  BSYNC B1 ;  /* 0x0000000000017941 */ /* 0x000fea0003800000 */
.L_x_78:
        /* <DEDUP_REMOVED lines=9> */
.L_x_81:
[----:B------:R-:W-:Y:S05]  /*3520*/  BSYNC B1 ;  /* 0x0000000000017941 */ /* 0x000fea0003800000 */
.L_x_80:
        /* <DEDUP_REMOVED lines=10> */
.L_x_83:
[----:B------:R-:W-:Y:S05]  /*35d0*/  BSYNC B1 ;  /* 0x0000000000017941 */ /* 0x000fea0003800000 */
.L_x_82:
        /* <DEDUP_REMOVED lines=10> */
.L_x_85:
[----:B------:R-:W-:Y:S05]  /*3680*/  BSYNC B1 ;  /* 0x0000000000017941 */ /* 0x000fea0003800000 */
.L_x_84:
        /* <DEDUP_REMOVED lines=9> */
.L_x_87:
[----:B------:R-:W-:Y:S05]  /*3720*/  BSYNC B1 ;  /* 0x0000000000017941 */ /* 0x000fea0003800000 */
.L_x_86:
        /* <DEDUP_REMOVED lines=9> */
.L_x_89:
[----:B------:R-:W-:Y:S05]  /*37c0*/  BSYNC B1 ;  /* 0x0000000000017941 */ /* 0x000fea0003800000 */
.L_x_88:
        /* <DEDUP_REMOVED lines=10> */
.L_x_91:
[----:B------:R-:W-:Y:S05]  /*3870*/  BSYNC B1 ;  /* 0x0000000000017941 */ /* 0x000fea0003800000 */
.L_x_90:
[----:B0----5:R-:W-:Y:S01]  /*3880*/  HADD2.F32 R2, -RZ, R19.H0_H0 ;  /* 0x20000013ff027230 */ /* 0x021fe20000004100 */
[----:B------:R-:W-:Y:S01]  /*3890*/  ISETP.GT.AND P0, PT, R3, 0x39, PT ;  /* 0x000000390300780c */ /* 0x000fe20003f04270 */
[----:B------:R-:W-:Y:S01]  /*38a0*/  @P2 IMAD.MOV.U32 R3, RZ, RZ, R7 ;  /* 0x000000ffff032224 */ /* 0x000fe200078e0007 */
[----:B------:R-:W-:Y:S02]  /*38b0*/  BSSY B1, `(.L_x_92) ;  /* 0x0000009000017945 */ /* 0x000fe40003800000 */
[----:B------:R-:W-:Y:S01]  /*38c0*/  FMUL R13, R2, R59 ;  /* 0x0000003b020d7220 */ /* 0x000fe20000400000 */
[----:B------:R-:W-:Y:S01]  /*38d0*/  @P2 IMAD.MOV.U32 R2, RZ, RZ, R6 ;  /* 0x000000ffff022224 */ /* 0x000fe200078e0006 */
[----:B------:R-:W-:Y:S02]  /*38e0*/  ISETP.GT.AND P3, PT, R0, RZ, P0 ;  /* 0x000000ff0000720c */ /* 0x000fe40000764270 */
[----:B------:R-:W-:-:S05]  /*38f0*/  FFMA R13, R52, R58, R13 ;  /* 0x0000003a340d7223 */ /* 0x000fca000000000d */
[----:B------:R-:W-:-:S05]  /*3900*/  F2FP.F16.F32.PACK_AB R13, RZ, R13 ;  /* 0x0000000dff0d723e */ /* 0x000fca00000000ff */
[----:B------:R0:W-:Y:S01]  /*3910*/  @P2 STG.E.U16 desc[UR36][R2.64+0x70], R13 ;  /* 0x0000700d02002986 */ /* 0x0001e2000c101524 */
[----:B------:R-:W-:Y:S05]  /*3920*/  @!P3 BRA `(.L_x_93) ;  /* 0x000000000004b947 */ /* 0x000fea0003800000 */
[----:B------:R0:W5:Y:S02]  /*3930*/  LDG.E.LTC128B.U16 R19, desc[UR36][R4.64+0x72] ;  /* 0x0000722404137981 */ /* 0x000164000c1e1520 */
.L_x_93:
[----:B------:R-:W-:Y:S05]  /*3940*/  BSYNC B1 ;  /* 0x0000000000017941 */ /* 0x000fea0003800000 */
.L_x_92:
        /* <DEDUP_REMOVED lines=9> */
.L_x_95:
[----:B------:R-:W-:Y:S05]  /*39e0*/  BSYNC B1 ;  /* 0x0000000000017941 */ /* 0x000fea0003800000 */
.L_x_94:
[----:B0----5:R-:W-:Y:S01]  /*39f0*/  HADD2.F32 R2, -RZ, R19.H0_H0 ;  /* 0x20000013ff027230 */ /* 0x021fe20000004100 */
[----:B------:R-:W-:Y:S01]  /*3a00*/  ISETP.GT.AND P0, PT, R0, 0x8, P0 ;  /* 0x000000080000780c */ /* 0x000fe20000704270 */
[----:B------:R-:W-:Y:S03]  /*3a10*/  BSSY B1, `(.L_x_96) ;  /* 0x000000a000017945 */ /* 0x000fe60003800000 */
[----:B------:R-:W-:Y:S01]  /*3a20*/  FMUL R3, R2, R59 ;  /* 0x0000003b02037220 */ /* 0x000fe20000400000 */
[----:B------:R-:W-:-:S03]  /*3a30*/  @P1 IMAD.MOV.U32 R2, RZ, RZ, R10 ;  /* 0x000000ffff021224 */ /* 0x000fc600078e000a */
[----:B------:R-:W-:-:S05]  /*3a40*/  FFMA R3, R54, R58, R3 ;  /* 0x0000003a36037223 */ /* 0x000fca0000000003 */
[----:B------:R-:W-:-:S04]  /*3a50*/  F2FP.F16.F32.PACK_AB R3, RZ, R3 ;  /* 0x00000003ff03723e */ /* 0x000fc800000000ff */
[----:B----4-:R-:W-:Y:S01]  /*3a60*/  PRMT R4, R3, 0x7610, R4 ;  /* 0x0000761003047816 */ /* 0x010fe20000000004 */
[----:B------:R-:W-:-:S05]  /*3a70*/  @P1 IMAD.MOV.U32 R3, RZ, RZ, R11 ;  /* 0x000000ffff031224 */ /* 0x000fca00078e000b */
[----:B------:R0:W-:Y:S01]  /*3a80*/  @P1 STG.E.U16 desc[UR36][R2.64+0x70], R4 ;  /* 0x0000700402001986 */ /* 0x0001e2000c101524 */
[----:B------:R-:W-:Y:S05]  /*3a90*/  @!P0 BRA `(.L_x_97) ;  /* 0x0000000000048947 */ /* 0x000fea0003800000 */
[----:B------:R4:W5:Y:S02]  /*3aa0*/  LDG.E.LTC128B.U16 R19, desc[UR36][R8.64+0x72] ;  /* 0x0000722408137981 */ /* 0x000964000c1e1520 */
.L_x_97:
[----:B------:R-:W-:Y:S05]  /*3ab0*/  BSYNC B1 ;  /* 0x0000000000017941 */ /* 0x000fea0003800000 */
.L_x_96:
[----:B------:R-:W-:Y:S05]  /*3ac0*/  @!P0 BRA `(.L_x_98) ;  /* 0x0000000800a88947 */ /* 0x000fea0003800000 */
[----:B-----5:R-:W-:-:S05]  /*3ad0*/  HADD2.F32 R0, -RZ, R19.H0_H0 ;  /* 0x20000013ff007230 */ /* 0x020fca0000004100 */
[----:B------:R-:W-:-:S04]  /*3ae0*/  FMUL R0, R0, R59 ;  /* 0x0000003b00007220 */ /* 0x000fc80000400000 */
[----:B------:R-:W-:-:S05]  /*3af0*/  FFMA R0, R55, R58, R0 ;  /* 0x0000003a37007223 */ /* 0x000fca0000000000 */
[----:B------:R-:W-:-:S05]  /*3b00*/  F2FP.F16.F32.PACK_AB R0, RZ, R0 ;  /* 0x00000000ff00723e */ /* 0x000fca00000000ff */
[----:B------:R0:W-:Y:S01]  /*3b10*/  STG.E.U16 desc[UR36][R10.64+0x72], R0 ;  /* 0x000072000a007986 */ /* 0x0001e2000c101524 */
[----:B------:R-:W-:Y:S05]  /*3b20*/  BRA `(.L_x_98) ;  /* 0x0000000800907947 */ /* 0x000fea0003800000 */
.L_x_37:
[----:B------:R-:W-:Y:S01]  /*3b30*/  ISETP.GT.AND P0, PT, R3, 0x1, PT ;  /* 0x000000010300780c */ /* 0x000fe20003f04270 */
[----:B------:R-:W-:Y:S01]  /*3b40*/  ULDC.64 UR4, c[0x0][0x5c0] ;  /* 0x0001700000047ab9 */ /* 0x000fe20000000a00 */
[-C--:B------:R-:W-:Y:S01]  /*3b50*/  FMUL R24, R24, R58.reuse ;  /* 0x0000003a18187220 */ /* 0x080fe20000400000 */
[-C--:B------:R-:W-:Y:S01]  /*3b60*/  FMUL R25, R25, R58.reuse ;  /* 0x0000003a19197220 */ /* 0x080fe20000400000 */
[----:B------:R-:W-:Y:S01]  /*3b70*/  ISETP.GT.AND P3, PT, R0, RZ, P0 ;  /* 0x000000ff0000720c */ /* 0x000fe20000764270 */
[-C--:B------:R-:W-:Y:S01]  /*3b80*/  FMUL R26, R26, R58.reuse ;  /* 0x0000003a1a1a7220 */ /* 0x080fe20000400000 */
[----:B------:R-:W-:Y:S01]  /*3b90*/  LEA R4, P4, R70, UR4, 0x1 ;  /* 0x0000000446047c11 */ /* 0x000fe2000f8808ff */
[----:B------:R-:W-:Y:S01]  /*3ba0*/  FMUL R27, R27, R58 ;  /* 0x0000003a1b1b7220 */ /* 0x000fe20000400000 */
[----:B------:R-:W-:Y:S01]  /*3bb0*/  F2FP.F16.F32.PACK_AB R24, RZ, R24 ;  /* 0x00000018ff18723e */ /* 0x000fe200000000ff */
[-C--:B------:R-:W-:Y:S01]  /*3bc0*/  FMUL R28, R28, R58.reuse ;  /* 0x0000003a1c1c7220 */ /* 0x080fe20000400000 */
[----:B------:R-:W-:Y:S01]  /*3bd0*/  LEA.HI.X R5, R70, UR5, R7, 0x1, P4 ;  /* 0x0000000546057c11 */ /* 0x000fe2000a0f0c07 */
[-C--:B------:R-:W-:Y:S01]  /*3be0*/  FMUL R29, R29, R58.reuse ;  /* 0x0000003a1d1d7220 */ /* 0x080fe20000400000 */
[----:B------:R-:W-:Y:S01]  /*3bf0*/  F2FP.F16.F32.PACK_AB R25, RZ, R25 ;  /* 0x00000019ff19723e */ /* 0x000fe200000000ff */
[-C--:B------:R-:W-:Y:S01]  /*3c00*/  FMUL R30, R30, R58.reuse ;  /* 0x0000003a1e1e7220 */ /* 0x080fe20000400000 */
[----:B------:R-:W-:Y:S01]  /*3c10*/  SHF.L.U64.HI R77, R76, 0x4, R77 ;  /* 0x000000044c4d7819 */ /* 0x000fe2000001024d */
[----:B------:R-:W-:Y:S01]  /*3c20*/  @P1 STG.E.U16 desc[UR36][R4.64], R24 ;  /* 0x0000001804001986 */ /* 0x000fe2000c101524 */
[----:B------:R-:W-:Y:S01]  /*3c30*/  ISETP.GT.AND P1, PT, R3, 0x8, PT ;  /* 0x000000080300780c */ /* 0x000fe20003f24270 */
[----:B------:R-:W-:Y:S01]  /*3c40*/  FMUL R31, R31, R58 ;  /* 0x0000003a1f1f7220 */ /* 0x000fe20000400000 */
[----:B------:R-:W-:Y:S01]  /*3c50*/  ISETP.GT.AND P4, PT, R0, 0x8, P0 ;  /* 0x000000080000780c */ /* 0x000fe20000784270 */
[----:B------:R-:W-:Y:S01]  /*3c60*/  @P3 STG.E.U16 desc[UR36][R4.64+0x2], R25 ;  /* 0x0000021904003986 */ /* 0x000fe2000c101524 */
[----:B------:R-:W-:Y:S01]  /*3c70*/  LEA R6, P3, R76, R4, 0x4 ;  /* 0x000000044c067211 */ /* 0x000fe200078620ff */
[-C--:B------:R-:W-:Y:S01]  /*3c80*/  FMUL R32, R32, R58.reuse ;  /* 0x0000003a20207220 */ /* 0x080fe20000400000 */
[C---:B------:R-:W-:Y:S01]  /*3c90*/  ISETP.GT.AND P2, PT, R0.reuse, 0x8, P2 ;  /* 0x000000080000780c */ /* 0x040fe20001744270 */
[-C--:B------:R-:W-:Y:S01]  /*3ca0*/  FMUL R33, R33, R58.reuse ;  /* 0x0000003a21217220 */ /* 0x080fe20000400000 */
[----:B------:R-:W-:Y:S01]  /*3cb0*/  ISETP.GT.AND P0, PT, R3, 0x9, PT ;  /* 0x000000090300780c */ /* 0x000fe20003f04270 */
[----:B------:R-:W-:Y:S01]  /*3cc0*/  IMAD.X R7, R77, 0x1, R5, P3 ;  /* 0x000000014d077824 */ /* 0x000fe200018e0605 */
[----:B------:R-:W-:Y:S01]  /*3cd0*/  ISETP.GT.AND P5, PT, R0, RZ, P1 ;  /* 0x000000ff0000720c */ /* 0x000fe20000fa4270 */
[-C--:B------:R-:W-:Y:S01]  /*3ce0*/  FMUL R34, R34, R58.reuse ;  /* 0x0000003a22227220 */ /* 0x080fe20000400000 */
[----:B------:R-:W-:Y:S01]  /*3cf0*/  ISETP.GT.AND P3, PT, R0, RZ, P0 ;  /* 0x000000ff0000720c */ /* 0x000fe20000764270 */
[----:B------:R-:W-:Y:S01]  /*3d00*/  FMUL R35, R35, R58 ;  /* 0x0000003a23237220 */ /* 0x000fe20000400000 */
[----:B------:R-:W-:Y:S01]  /*3d10*/  F2FP.F16.F32.PACK_AB R26, RZ, R26 ;  /* 0x0000001aff1a723e */ /* 0x000fe200000000ff */
[-C--:B------:R-:W-:Y:S01]  /*3d20*/  FMUL R36, R36, R58.reuse ;  /* 0x0000003a24247220 */ /* 0x080fe20000400000 */
[----:B------:R-:W-:Y:S01]  /*3d30*/  F2FP.F16.F32.PACK_AB R27, RZ, R27 ;  /* 0x0000001bff1b723e */ /* 0x000fe200000000ff */
[----:B------:R-:W-:Y:S01]  /*3d40*/  FMUL R37, R37, R58 ;  /* 0x0000003a25257220 */ /* 0x000fe20000400000 */
[----:B------:R-:W-:Y:S01]  /*3d50*/  F2FP.F16.F32.PACK_AB R28, RZ, R28 ;  /* 0x0000001cff1c723e */ /* 0x000fe200000000ff */
[----:B------:R-:W-:Y:S01]  /*3d60*/  @P2 STG.E.U16 desc[UR36][R6.64], R26 ;  /* 0x0000001a06002986 */ /* 0x000fe2000c101524 */
[----:B------:R-:W-:Y:S01]  /*3d70*/  F2FP.F16.F32.PACK_AB R29, RZ, R29 ;  /* 0x0000001dff1d723e */ /* 0x000fe200000000ff */
[-C--:B------:R-:W-:Y:S01]  /*3d80*/  FMUL R38, R38, R58.reuse ;  /* 0x0000003a26267220 */ /* 0x080fe20000400000 */
[C---:B------:R-:W-:Y:S01]  /*3d90*/  ISETP.GT.AND P2, PT, R0.reuse, 0x8, P1 ;  /* 0x000000080000780c */ /* 0x040fe20000f44270 */
[----:B------:R-:W-:Y:S01]  /*3da0*/  @P4 STG.E.U16 desc[UR36][R6.64+0x2], R27 ;  /* 0x0000021b06004986 */ /* 0x000fe2000c101524 */
[----:B------:R-:W-:Y:S01]  /*3db0*/  ISETP.GT.AND P1, PT, R3, 0x10, PT ;  /* 0x000000100300780c */ /* 0x000fe20003f24270 */
[----:B------:R-:W-:Y:S01]  /*3dc0*/  FMUL R39, R39, R58 ;  /* 0x0000003a27277220 */ /* 0x000fe20000400000 */
[----:B------:R-:W-:Y:S01]  /*3dd0*/  F2FP.F16.F32.PACK_AB R30, RZ, R30 ;  /* 0x0000001eff1e723e */ /* 0x000fe200000000ff */
[----:B------:R-:W-:Y:S01]  /*3de0*/  @P5 STG.E.U16 desc[UR36][R4.64+0x10], R28 ;  /* 0x0000101c04005986 */ /* 0x000fe2000c101524 */
[----:B------:R-:W-:Y:S01]  /*3df0*/  ISETP.GT.AND P4, PT, R0, RZ, P1 ;  /* 0x000000ff0000720c */ /* 0x000fe20000f84270 */
[-C--:B------:R-:W-:Y:S01]  /*3e00*/  FMUL R40, R40, R58.reuse ;  /* 0x0000003a28287220 */ /* 0x080fe20000400000 */
[----:B------:R-:W-:Y:S01]  /*3e10*/  F2FP.F16.F32.PACK_AB R31, RZ, R31 ;  /* 0x0000001fff1f723e */ /* 0x000fe200000000ff */
[----:B------:R-:W-:Y:S01]  /*3e20*/  @P3 STG.E.U16 desc[UR36][R4.64+0x12], R29 ;  /* 0x0000121d04003986 */ /* 0x000fe2000c101524 */
[----:B------:R-:W-:Y:S01]  /*3e30*/  ISETP.GT.AND P3, PT, R0, 0x8, P0 ;  /* 0x000000080000780c */ /* 0x000fe20000764270 */
[----:B------:R-:W-:Y:S01]  /*3e40*/  FMUL R41, R41, R58 ;  /* 0x0000003a29297220 */ /* 0x000fe20000400000 */
[----:B------:R-:W-:Y:S01]  /*3e50*/  ISETP.GT.AND P0, PT, R3, 0x11, PT ;  /* 0x000000110300780c */ /* 0x000fe20003f04270 */
[----:B------:R-:W-:Y:S01]  /*3e60*/  @P2 STG.E.U16 desc[UR36][R6.64+0x10], R30 ;  /* 0x0000101e06002986 */ /* 0x000fe2000c101524 */
[----:B------:R-:W-:Y:S01]  /*3e70*/  F2FP.F16.F32.PACK_AB R32, RZ, R32 ;  /* 0x00000020ff20723e */ /* 0x000fe200000000ff */
[-C--:B------:R-:W-:Y:S01]  /*3e80*/  FMUL R42, R42, R58.reuse ;  /* 0x0000003a2a2a7220 */ /* 0x080fe20000400000 */
[C---:B------:R-:W-:Y:S01]  /*3e90*/  ISETP.GT.AND P5, PT, R0.reuse, RZ, P0 ;  /* 0x000000ff0000720c */ /* 0x040fe200007a4270 */
[-C--:B------:R-:W-:Y:S01]  /*3ea0*/  FMUL R43, R43, R58.reuse ;  /* 0x0000003a2b2b7220 */ /* 0x080fe20000400000 */
[----:B------:R-:W-:Y:S01]  /*3eb0*/  ISETP.GT.AND P2, PT, R0, 0x8, P1 ;  /* 0x000000080000780c */ /* 0x000fe20000f44270 */
[-C--:B------:R-:W-:Y:S01]  /*3ec0*/  FMUL R44, R44, R58.reuse ;  /* 0x0000003a2c2c7220 */ /* 0x080fe20000400000 */
[----:B------:R-:W-:Y:S01]  /*3ed0*/  ISETP.GT.AND P1, PT, R3, 0x18, PT ;  /* 0x000000180300780c */ /* 0x000fe20003f24270 */
[-C--:B------:R-:W-:Y:S01]  /*3ee0*/  FMUL R45, R45, R58.reuse ;  /* 0x0000003a2d2d7220 */ /* 0x080fe20000400000 */
[----:B------:R-:W-:Y:S01]  /*3ef0*/  F2FP.F16.F32.PACK_AB R33, RZ, R33 ;  /* 0x00000021ff21723e */ /* 0x000fe200000000ff */
[----:B------:R-:W-:Y:S01]  /*3f00*/  @P3 STG.E.U16 desc[UR36][R6.64+0x12], R31 ;  /* 0x0000121f06003986 */ /* 0x000fe2000c101524 */
[----:B------:R-:W-:Y:S01]  /*3f10*/  ISETP.GT.AND P3, PT, R0, 0x8, P0 ;  /* 0x000000080000780c */ /* 0x000fe20000764270 */
[-C--:B------:R-:W-:Y:S01]  /*3f20*/  FMUL R46, R46, R58.reuse ;  /* 0x0000003a2e2e7220 */ /* 0x080fe20000400000 */
[----:B------:R-:W-:Y:S01]  /*3f30*/  ISETP.GT.AND P0, PT, R3, 0x19, PT ;  /* 0x000000190300780c */ /* 0x000fe20003f04270 */
[----:B------:R-:W-:Y:S01]  /*3f40*/  @P4 STG.E.U16 desc[UR36][R4.64+0x20], R32 ;  /* 0x0000202004004986 */ /* 0x000fe2000c101524 */
[C---:B------:R-:W-:Y:S01]  /*3f50*/  ISETP.GT.AND P4, PT, R0.reuse, RZ, P1 ;  /* 0x000000ff0000720c */ /* 0x040fe20000f84270 */
[----:B------:R-:W-:Y:S01]  /*3f60*/  FMUL R47, R47, R58 ;  /* 0x0000003a2f2f7220 */ /* 0x000fe20000400000 */
[----:B------:R-:W-:Y:S01]  /*3f70*/  F2FP.F16.F32.PACK_AB R34, RZ, R34 ;  /* 0x00000022ff22723e */ /* 0x000fe200000000ff */
[----:B------:R-:W-:Y:S01]  /*3f80*/  @P5 STG.E.U16 desc[UR36][R4.64+0x22], R33 ;  /* 0x0000222104005986 */ /* 0x000fe2000c101524 */
[----:B------:R-:W-:Y:S01]  /*3f90*/  ISETP.GT.AND P5, PT, R0, RZ, P0 ;  /* 0x000000ff0000720c */ /* 0x000fe200007a4270 */
[----:B------:R-:W-:Y:S01]  /*3fa0*/  FMUL R48, R48, R58 ;  /* 0x0000003a30307220 */ /* 0x000fe20000400000 */
[----:B------:R-:W-:Y:S01]  /*3fb0*/  F2FP.F16.F32.PACK_AB R35, RZ, R35 ;  /* 0x00000023ff23723e */ /* 0x000fe200000000ff */
[----:B------:R-:W-:Y:S01]  /*3fc0*/  @P2 STG.E.U16 desc[UR36][R6.64+0x20], R34 ;  /* 0x0000202206002986 */ /* 0x000fe2000c101524 */
[----:B------:R-:W-:Y:S01]  /*3fd0*/  F2FP.F16.F32.PACK_AB R36, RZ, R36 ;  /* 0x00000024ff24723e */ /* 0x000fe200000000ff */
[-C--:B------:R-:W-:Y:S01]  /*3fe0*/  FMUL R49, R49, R58.reuse ;  /* 0x0000003a31317220 */ /* 0x080fe20000400000 */
[----:B------:R-:W-:Y:S01]  /*3ff0*/  ISETP.GT.AND P2, PT, R0, 0x8, P1 ;  /* 0x000000080000780c */ /* 0x000fe20000f44270 */
[----:B------:R-:W-:Y:S01]  /*4000*/  @P3 STG.E.U16 desc[UR36][R6.64+0x22], R35 ;  /* 0x0000222306003986 */ /* 0x000fe2000c101524 */
[----:B------:R-:W-:Y:S01]  /*4010*/  ISETP.GT.AND P1, PT, R3, 0x20, PT ;  /* 0x000000200300780c */ /* 0x000fe20003f24270 */
[-C--:B------:R-:W-:Y:S01]  /*4020*/  FMUL R50, R50, R58.reuse ;  /* 0x0000003a32327220 */ /* 0x080fe20000400000 */
[----:B------:R-:W-:Y:S01]  /*4030*/  F2FP.F16.F32.PACK_AB R37, RZ, R37 ;  /* 0x00000025ff25723e */ /* 0x000fe200000000ff */
[----:B------:R-:W-:Y:S01]  /*4040*/  @P4 STG.E.U16 desc[UR36][R4.64+0x30], R36 ;  /* 0x0000302404004986 */ /* 0x000fe2000c101524 */
[C---:B------:R-:W-:Y:S01]  /*4050*/  ISETP.GT.AND P3, PT, R0.reuse, 0x8, P0 ;  /* 0x000000080000780c */ /* 0x040fe20000764270 */
[-C--:B------:R-:W-:Y:S01]  /*4060*/  FMUL R51, R51, R58.reuse ;  /* 0x0000003a33337220 */ /* 0x080fe20000400000 */
[----:B------:R-:W-:Y:S01]  /*4070*/  ISETP.GT.AND P0, PT, R3, 0x21, PT ;  /* 0x000000210300780c */ /* 0x000fe20003f04270 */
[----:B------:R-:W-:Y:S01]  /*4080*/  @P5 STG.E.U16 desc[UR36][R4.64+0x32], R37 ;  /* 0x0000322504005986 */ /* 0x000fe2000c101524 */
        /* <DEDUP_REMOVED lines=10> */
[----:B------:R-:W-:-:S02]  /*4130*/  F2FP.F16.F32.PACK_AB R41, RZ, R41 ;  /* 0x00000029ff29723e */ /* 0x000fc400000000ff */
[C---:B------:R-:W-:Y:S01]  /*4140*/  ISETP.GT.AND P1, PT, R0.reuse, 0x8, P1 ;  /* 0x000000080000780c */ /* 0x040fe20000f24270 */
[----:B------:R-:W-:Y:S01]  /*4150*/  @P3 STG.E.U16 desc[UR36][R6.64+0x32], R39 ;  /* 0x0000322706003986 */ /* 0x000fe2000c101524 */
[C---:B------:R-:W-:Y:S02]  /*4160*/  ISETP.GT.AND P2, PT, R0.reuse, 0x8, P0 ;  /* 0x000000080000780c */ /* 0x040fe40000744270 */
[C---:B------:R-:W-:Y:S01]  /*4170*/  ISETP.GT.AND P0, PT, R3.reuse, 0x29, PT ;  /* 0x000000290300780c */ /* 0x040fe20003f04270 */
[----:B------:R-:W-:Y:S01]  /*4180*/  @P4 STG.E.U16 desc[UR36][R4.64+0x40], R40 ;  /* 0x0000402804004986 */ /* 0x000fe2000c101524 */
[----:B------:R-:W-:Y:S02]  /*4190*/  ISETP.GT.AND P4, PT, R3, 0x28, PT ;  /* 0x000000280300780c */ /* 0x000fe40003f84270 */
[----:B------:R-:W-:Y:S01]  /*41a0*/  F2FP.F16.F32.PACK_AB R42, RZ, R42 ;  /* 0x0000002aff2a723e */ /* 0x000fe200000000ff */
[----:B------:R-:W-:Y:S01]  /*41b0*/  @P5 STG.E.U16 desc[UR36][R4.64+0x42], R41 ;  /* 0x0000422904005986 */ /* 0x000fe2000c101524 */
[----:B------:R-:W-:-:S02]  /*41c0*/  ISETP.GT.AND P5, PT, R0, RZ, P4 ;  /* 0x000000ff0000720c */ /* 0x000fc400027a4270 */
[C---:B------:R-:W-:Y:S01]  /*41d0*/  ISETP.GT.AND P3, PT, R0.reuse, RZ, P0 ;  /* 0x000000ff0000720c */ /* 0x040fe20000764270 */
[----:B------:R-:W-:Y:S01]  /*41e0*/  @P1 STG.E.U16 desc[UR36][R6.64+0x40], R42 ;  /* 0x0000402a06001986 */ /* 0x000fe2000c101524 */
[----:B------:R-:W-:Y:S02]  /*41f0*/  F2FP.F16.F32.PACK_AB R43, RZ, R43 ;  /* 0x0000002bff2b723e */ /* 0x000fe400000000ff */
[----:B------:R-:W-:Y:S02]  /*4200*/  F2FP.F16.F32.PACK_AB R44, RZ, R44 ;  /* 0x0000002cff2c723e */ /* 0x000fe400000000ff */
[C---:B------:R-:W-:Y:S01]  /*4210*/  ISETP.GT.AND P4, PT, R0.reuse, 0x8, P4 ;  /* 0x000000080000780c */ /* 0x040fe20002784270 */
[----:B------:R-:W-:Y:S01]  /*4220*/  @P2 STG.E.U16 desc[UR36][R6.64+0x42], R43 ;  /* 0x0000422b06002986 */ /* 0x000fe2000c101524 */
[----:B------:R-:W-:Y:S02]  /*4230*/  F2FP.F16.F32.PACK_AB R45, RZ, R45 ;  /* 0x0000002dff2d723e */ /* 0x000fe400000000ff */
[----:B------:R-:W-:Y:S01]  /*4240*/  ISETP.GT.AND P2, PT, R3, 0x31, PT ;  /* 0x000000310300780c */ /* 0x000fe20003f44270 */
[----:B------:R-:W-:Y:S01]  /*4250*/  @P5 STG.E.U16 desc[UR36][R4.64+0x50], R44 ;  /* 0x0000502c04005986 */ /* 0x000fe2000c101524 */
[----:B------:R-:W-:-:S02]  /*4260*/  ISETP.GT.AND P5, PT, R0, 0x8, P0 ;  /* 0x000000080000780c */ /* 0x000fc400007a4270 */
[C---:B------:R-:W-:Y:S01]  /*4270*/  ISETP.GT.AND P1, PT, R3.reuse, 0x38, PT ;  /* 0x000000380300780c */ /* 0x040fe20003f24270 */
[----:B------:R-:W-:Y:S01]  /*4280*/  @P3 STG.E.U16 desc[UR36][R4.64+0x52], R45 ;  /* 0x0000522d04003986 */ /* 0x000fe2000c101524 */
[C---:B------:R-:W-:Y:S02]  /*4290*/  ISETP.GT.AND P3, PT, R3.reuse, 0x30, PT ;  /* 0x000000300300780c */ /* 0x040fe40003f64270 */
[----:B------:R-:W-:Y:S01]  /*42a0*/  ISETP.GT.AND P0, PT, R3, 0x39, PT ;  /* 0x000000390300780c */ /* 0x000fe20003f04270 */
[----:B------:R-:W-:Y:S01]  /*42b0*/  @P4 IMAD.MOV.U32 R2, RZ, RZ, R6 ;  /* 0x000000ffff024224 */ /* 0x000fe200078e0006 */
[----:B------:R-:W-:Y:S01]  /*42c0*/  F2FP.F16.F32.PACK_AB R46, RZ, R46 ;  /* 0x0000002eff2e723e */ /* 0x000fe200000000ff */
[----:B------:R-:W-:Y:S01]  /*42d0*/  @P4 IMAD.MOV.U32 R3, RZ, RZ, R7 ;  /* 0x000000ffff034224 */ /* 0x000fe200078e0007 */
[----:B------:R-:W-:Y:S02]  /*42e0*/  F2FP.F16.F32.PACK_AB R47, RZ, R47 ;  /* 0x0000002fff2f723e */ /* 0x000fe400000000ff */
[----:B------:R-:W-:-:S02]  /*42f0*/  F2FP.F16.F32.PACK_AB R48, RZ, R48 ;  /* 0x00000030ff30723e */ /* 0x000fc400000000ff */
[----:B------:R1:W-:Y:S01]  /*4300*/  @P4 STG.E.U16 desc[UR36][R2.64+0x50], R46 ;  /* 0x0000502e02004986 */ /* 0x0003e2000c101524 */
[C---:B------:R-:W-:Y:S02]  /*4310*/  ISETP.GT.AND P4, PT, R0.reuse, RZ, P2 ;  /* 0x000000ff0000720c */ /* 0x040fe40001784270 */
[----:B------:R-:W-:Y:S02]  /*4320*/  F2FP.F16.F32.PACK_AB R49, RZ, R49 ;  /* 0x00000031ff31723e */ /* 0x000fe400000000ff */
[----:B------:R-:W-:Y:S02]  /*4330*/  ISETP.GT.AND P2, PT, R0, 0x8, P2 ;  /* 0x000000080000780c */ /* 0x000fe40001744270 */
[----:B------:R-:W-:Y:S02]  /*4340*/  F2FP.F16.F32.PACK_AB R50, RZ, R50 ;  /* 0x00000032ff32723e */ /* 0x000fe400000000ff */
[----:B------:R-:W-:Y:S02]  /*4350*/  F2FP.F16.F32.PACK_AB R51, RZ, R51 ;  /* 0x00000033ff33723e */ /* 0x000fe400000000ff */
[----:B------:R-:W-:Y:S01]  /*4360*/  F2FP.F16.F32.PACK_AB R52, RZ, R52 ;  /* 0x00000034ff34723e */ /* 0x000fe200000000ff */
[----:B-1----:R-:W-:Y:S01]  /*4370*/  @P5 IMAD.MOV.U32 R2, RZ, RZ, R6 ;  /* 0x000000ffff025224 */ /* 0x002fe200078e0006 */
[----:B------:R-:W-:Y:S01]  /*4380*/  F2FP.F16.F32.PACK_AB R53, RZ, R53 ;  /* 0x00000035ff35723e */ /* 0x000fe200000000ff */
[----:B------:R-:W-:Y:S01]  /*4390*/  @P5 IMAD.MOV.U32 R3, RZ, RZ, R7 ;  /* 0x000000ffff035224 */ /* 0x000fe200078e0007 */
[----:B------:R-:W-:-:S02]  /*43a0*/  F2FP.F16.F32.PACK_AB R54, RZ, R54 ;  /* 0x00000036ff36723e */ /* 0x000fc400000000ff */
[----:B------:R-:W-:Y:S02]  /*43b0*/  F2FP.F16.F32.PACK_AB R55, RZ, R55 ;  /* 0x00000037ff37723e */ /* 0x000fe400000000ff */
[----:B------:R1:W-:Y:S01]  /*43c0*/  @P5 STG.E.U16 desc[UR36][R2.64+0x52], R47 ;  /* 0x0000522f02005986 */ /* 0x0003e2000c101524 */
[C---:B------:R-:W-:Y:S02]  /*43d0*/  ISETP.GT.AND P5, PT, R0.reuse, RZ, P3 ;  /* 0x000000ff0000720c */ /* 0x040fe40001fa4270 */
[----:B------:R-:W-:-:S11]  /*43e0*/  ISETP.GT.AND P3, PT, R0, 0x8, P3 ;  /* 0x000000080000780c */ /* 0x000fd60001f64270 */
[----:B-1----:R-:W-:Y:S02]  /*43f0*/  @P5 IMAD.MOV.U32 R2, RZ, RZ, R4 ;  /* 0x000000ffff025224 */ /* 0x002fe400078e0004 */
[----:B------:R-:W-:-:S05]  /*4400*/  @P5 IMAD.MOV.U32 R3, RZ, RZ, R5 ;  /* 0x000000ffff035224 */ /* 0x000fca00078e0005 */
[----:B------:R1:W-:Y:S01]  /*4410*/  @P5 STG.E.U16 desc[UR36][R2.64+0x60], R48 ;  /* 0x0000603002005986 */ /* 0x0003e2000c101524 */
[C---:B------:R-:W-:Y:S02]  /*4420*/  ISETP.GT.AND P5, PT, R0.reuse, RZ, P0 ;  /* 0x000000ff0000720c */ /* 0x040fe400007a4270 */
[----:B------:R-:W-:Y:S01]  /*4430*/  ISETP.GT.AND P0, PT, R0, 0x8, P0 ;  /* 0x000000080000780c */ /* 0x000fe20000704270 */
[----:B-1----:R-:W-:Y:S02]  /*4440*/  @P4 IMAD.MOV.U32 R2, RZ, RZ, R4 ;  /* 0x000000ffff024224 */ /* 0x002fe400078e0004 */
[----:B------:R-:W-:-:S05]  /*4450*/  @P4 IMAD.MOV.U32 R3, RZ, RZ, R5 ;  /* 0x000000ffff034224 */ /* 0x000fca00078e0005 */
[----:B------:R1:W-:Y:S01]  /*4460*/  @P4 STG.E.U16 desc[UR36][R2.64+0x62], R49 ;  /* 0x0000623102004986 */ /* 0x0003e2000c101524 */
[C---:B------:R-:W-:Y:S02]  /*4470*/  ISETP.GT.AND P4, PT, R0.reuse, RZ, P1 ;  /* 0x000000ff0000720c */ /* 0x040fe40000f84270 */
[----:B------:R-:W-:Y:S01]  /*4480*/  ISETP.GT.AND P1, PT, R0, 0x8, P1 ;  /* 0x000000080000780c */ /* 0x000fe20000f24270 */
[----:B-1----:R-:W-:Y:S02]  /*4490*/  @P3 IMAD.MOV.U32 R2, RZ, RZ, R6 ;  /* 0x000000ffff023224 */ /* 0x002fe400078e0006 */
[----:B------:R-:W-:-:S05]  /*44a0*/  @P3 IMAD.MOV.U32 R3, RZ, RZ, R7 ;  /* 0x000000ffff033224 */ /* 0x000fca00078e0007 */
[----:B------:R1:W-:Y:S02]  /*44b0*/  @P3 STG.E.U16 desc[UR36][R2.64+0x60], R50 ;  /* 0x0000603202003986 */ /* 0x0003e4000c101524 */
[----:B-1----:R-:W-:Y:S02]  /*44c0*/  @P2 IMAD.MOV.U32 R2, RZ, RZ, R6 ;  /* 0x000000ffff022224 */ /* 0x002fe400078e0006 */
[----:B------:R-:W-:-:S05]  /*44d0*/  @P2 IMAD.MOV.U32 R3, RZ, RZ, R7 ;  /* 0x000000ffff032224 */ /* 0x000fca00078e0007 */
[----:B------:R1:W-:Y:S02]  /*44e0*/  @P2 STG.E.U16 desc[UR36][R2.64+0x62], R51 ;  /* 0x0000623302002986 */ /* 0x0003e4000c101524 */
[----:B-1----:R-:W-:Y:S02]  /*44f0*/  @P4 IMAD.MOV.U32 R2, RZ, RZ, R4 ;  /* 0x000000ffff024224 */ /* 0x002fe400078e0004 */
[----:B------:R-:W-:-:S05]  /*4500*/  @P4 IMAD.MOV.U32 R3, RZ, RZ, R5 ;  /* 0x000000ffff034224 */ /* 0x000fca00078e0005 */
[----:B------:R1:W-:Y:S04]  /*4510*/  @P4 STG.E.U16 desc[UR36][R2.64+0x70], R52 ;  /* 0x0000703402004986 */ /* 0x0003e8000c101524 */
[----:B------:R2:W-:Y:S01]  /*4520*/  @P5 STG.E.U16 desc[UR36][R4.64+0x72], R53 ;  /* 0x0000723504005986 */ /* 0x0005e2000c101524 */
[----:B-1----:R-:W-:Y:S02]  /*4530*/  @P1 IMAD.MOV.U32 R2, RZ, RZ, R6 ;  /* 0x000000ffff021224 */ /* 0x002fe400078e0006 */
[----:B------:R-:W-:-:S05]  /*4540*/  @P1 IMAD.MOV.U32 R3, RZ, RZ, R7 ;  /* 0x000000ffff031224 */ /* 0x000fca00078e0007 */
[----:B------:R2:W-:Y:S04]  /*4550*/  @P1 STG.E.U16 desc[UR36][R2.64+0x70], R54 ;  /* 0x0000703602001986 */ /* 0x0005e8000c101524 */
[----:B------:R2:W-:Y:S02]  /*4560*/  @P0 STG.E.U16 desc[UR36][R6.64+0x72], R55 ;  /* 0x0000723706000986 */ /* 0x0005e4000c101524 */
.L_x_98:
[----:B------:R-:W-:Y:S05]  /*4570*/  BSYNC B0 ;  /* 0x0000000000007941 */ /* 0x000fea0003800000 */
.L_x_36:
[----:B0-2---:R-:W2:Y:S01]  /*4580*/  LDL.64 R2, [R1] ;  /* 0x0000000001027983 */ /* 0x005ea20000100a00 */
[----:B------:R-:W-:Y:S01]  /*4590*/  ULDC.64 UR4, c[0x0][0x650] ;  /* 0x0001940000047ab9 */ /* 0x000fe20000000a00 */
[----:B------:R0:W-:Y:S01]  /*45a0*/  SYNCS.ARRIVE.TRANS64.A1T0 RZ, [R66+UR47], RZ ;  /* 0x000000ff42ff79a7 */ /* 0x0001e2000810002f */
[----:B------:R-:W-:Y:S01]  /*45b0*/  PRMT R0, RZ, 0x7610, R0 ;  /* 0x00007610ff007816 */ /* 0x000fe20000000000 */
[----:B-----5:R-:W-:Y:S02]  /*45c0*/  IMAD.MOV.U32 R19, RZ, RZ, -0x1 ;  /* 0xffffffffff137424 */ /* 0x020fe400078e00ff */
[----:B------:R-:W-:Y:S01]  /*45d0*/  IMAD.MOV.U32 R22, RZ, RZ, -0x1 ;  /* 0xffffffffff167424 */ /* 0x000fe200078e00ff */
[----:B--2---:R-:W-:-:S04]  /*45e0*/  LEA R18, P0, R2, R18, 0x1 ;  /* 0x0000001202127211 */ /* 0x004fc800078008ff */
[----:B------:R-:W-:Y:S01]  /*45f0*/  LEA.HI.X R17, R2, R17, R23, 0x1, P0 ;  /* 0x0000001102117211 */ /* 0x000fe200000f0c17 */
[----:B------:R-:W-:Y:S01]  /*4600*/  IMAD.MOV.U32 R2, RZ, RZ, -0x1 ;  /* 0xffffffffff027424 */ /* 0x000fe200078e00ff */
[----:B------:R-:W-:-:S04]  /*4610*/  ISETP.GE.U32.AND P0, PT, R18, UR4, PT ;  /* 0x0000000412007c0c */ /* 0x000fc8000bf06070 */
[----:B------:R-:W-:-:S13]  /*4620*/  ISETP.GE.U32.AND.EX P0, PT, R17, UR5, PT, P0 ;  /* 0x0000000511007c0c */ /* 0x000fda000bf06100 */
[----:B0-----:R-:W-:Y:S05]  /*4630*/  @P0 BRA `(.L_x_99) ;  /* 0x0000000400700947 */ /* 0x001fea0003800000 */
[----:B-1----:R-:W0:Y:S01]  /*4640*/  S2R R10, SR_CTAID.X ;  /* 0x00000000000a7919 */ /* 0x002e220000002500 */
[----:B---34-:R-:W1:Y:S01]  /*4650*/  LDC.64 R8, c[0x0][0x628] ;  /* 0x00018a00ff087b82 */ /* 0x018e620000000a00 */
[----:B------:R-:W-:Y:S01]  /*4660*/  ULDC UR4, c[0x0][0x150] ;  /* 0x0000540000047ab9 */ /* 0x000fe20000000800 */
[----:B------:R-:W-:Y:S01]  /*4670*/  IMAD.MOV.U32 R6, RZ, RZ, R18 ;  /* 0x000000ffff067224 */ /* 0x000fe200078e0012 */
[----:B------:R-:W2:Y:S01]  /*4680*/  S2R R20, SR_CTAID.Y ;  /* 0x0000000000147919 */ /* 0x000ea20000002600 */
[----:B------:R-:W-:-:S04]  /*4690*/  IMAD.MOV.U32 R7, RZ, RZ, R17 ;  /* 0x000000ffff077224 */ /* 0x000fc800078e0011 */
[----:B------:R-:W3:Y:S08]  /*46a0*/  LDC R15, c[0x0][0x144] ;  /* 0x00005100ff0f7b82 */ /* 0x000ef00000000800 */
[----:B------:R-:W4:Y:S08]  /*46b0*/  LDC R0, c[0x0][0x630] ;  /* 0x00018c00ff007b82 */ /* 0x000f300000000800 */
[----:B------:R-:W2:Y:S01]  /*46c0*/  LDC.64 R12, c[0x0][0x620] ;  /* 0x00018800ff0c7b82 */ /* 0x000ea20000000a00 */
[----:B-1----:R-:W-:-:S04]  /*46d0*/  ISETP.NE.U32.AND P0, PT, R8, RZ, PT ;  /* 0x000000ff0800720c */ /* 0x002fc80003f05070 */
[----:B------:R-:W-:Y:S02]  /*46e0*/  ISETP.NE.AND.EX P0, PT, R9, RZ, PT, P0 ;  /* 0x000000ff0900720c */ /* 0x000fe40003f05300 */
[----:B0-----:R-:W-:-:S05]  /*46f0*/  I2FP.F32.U32 R2, R10 ;  /* 0x0000000a00027245 */ /* 0x001fca0000201000 */
[----:B------:R-:W-:-:S04]  /*4700*/  FMUL R2, R2, UR4 ;  /* 0x0000000402027c20 */ /* 0x000fc80008400000 */
[----:B------:R0:W1:Y:S02]  /*4710*/  F2I.U32.TRUNC.NTZ R14, R2 ;  /* 0x00000002000e7305 */ /* 0x000064000020f000 */
[----:B---34-:R-:W-:Y:S05]  /*4720*/  @!P0 BRA `(.L_x_100) ;  /* 0x0000000000288947 */ /* 0x018fea0003800000 */
[----:B------:R-:W3:Y:S02]  /*4730*/  LDC R3, c[0x0][0x634] ;  /* 0x00018d00ff037b82 */ /* 0x000ee40000000800 */
[----:B---3--:R-:W-:-:S05]  /*4740*/  IADD3 R7, P0, R18, R3, RZ ;  /* 0x0000000312077210 */ /* 0x008fca0007f1e0ff */
[----:B------:R-:W-:-:S04]  /*4750*/  IMAD.X R11, RZ, RZ, R17, P0 ;  /* 0x000000ffff0b7224 */ /* 0x000fc800000e0611 */
[----:B0-----:R-:W-:-:S04]  /*4760*/  IMAD.WIDE.U32 R2, R11, R8, RZ ;  /* 0x000000080b027225 */ /* 0x001fc800078e00ff */
[----:B------:R-:W-:-:S04]  /*4770*/  IMAD.WIDE.U32 R4, P0, R7, R9, R2 ;  /* 0x0000000907047225 */ /* 0x000fc80007800002 */
[----:B------:R-:W-:-:S04]  /*4780*/  IMAD.WIDE.U32 R2, R7, R8, RZ ;  /* 0x0000000807027225 */ /* 0x000fc800078e00ff */
[----:B------:R-:W-:Y:S01]  /*4790*/  IMAD.X R7, RZ, RZ, RZ, P0 ;  /* 0x000000ffff077224 */ /* 0x000fe200000e06ff */
[----:B------:R-:W-:Y:S01]  /*47a0*/  IADD3 RZ, P0, R3, R4, RZ ;  /* 0x0000000403ff7210 */ /* 0x000fe20007f1e0ff */
[----:B------:R-:W-:-:S04]  /*47b0*/  IMAD.MOV.U32 R6, RZ, RZ, R5 ;  /* 0x000000ffff067224 */ /* 0x000fc800078e0005 */
[----:B------:R-:W-:-:S08]  /*47c0*/  IMAD.WIDE.U32.X R6, R11, R9, R6, P0 ;  /* 0x000000090b067225 */ /* 0x000fd000000e0406 */
.L_x_100:
[----:B------:R-:W3:Y:S01]  /*47d0*/  LDC.64 R26, c[0x0][0x640] ;  /* 0x00019000ff1a7b82 */ /* 0x000ee20000000a00 */
[-C--:B------:R-:W-:Y:S01]  /*47e0*/  SHF.R.U64 R11, R6, R0.reuse, R7 ;  /* 0x00000000060b7219 */ /* 0x080fe20000001207 */
[----:B------:R-:W-:Y:S01]  /*47f0*/  IMAD.MOV.U32 R19, RZ, RZ, R17 ;  /* 0x000000ffff137224 */ /* 0x000fe200078e0011 */
[----:B------:R-:W-:Y:S01]  /*4800*/  SHF.R.U32.HI R0, RZ, R0, R7 ;  /* 0x00000000ff007219 */ /* 0x000fe20000011607 */
[----:B-1----:R-:W-:Y:S01]  /*4810*/  IMAD.MOV R14, RZ, RZ, -R14 ;  /* 0x000000ffff0e7224 */ /* 0x002fe200078e0a0e */
[----:B------:R-:W-:Y:S01]  /*4820*/  IADD3 R5, P0, RZ, -R11, RZ ;  /* 0x8000000bff057210 */ /* 0x000fe20007f1e0ff */
[----:B------:R-:W-:Y:S01]  /*4830*/  ULDC UR4, c[0x0][0x154] ;  /* 0x0000550000047ab9 */ /* 0x000fe20000000800 */
[----:B------:R-:W-:Y:S01]  /*4840*/  IMAD.MOV.U32 R7, RZ, RZ, 0x1 ;  /* 0x00000001ff077424 */ /* 0x000fe200078e00ff */
[----:B------:R-:W1:Y:S01]  /*4850*/  LDC R4, c[0x0][0x618] ;  /* 0x00018600ff047b82 */ /* 0x000e620000000800 */
[----:B------:R-:W-:Y:S02]  /*4860*/  IMAD R22, R15, R14, R10 ;  /* 0x0000000e0f167224 */ /* 0x000fe400078e020a */
[----:B------:R-:W-:-:S04]  /*4870*/  IMAD.X R3, RZ, RZ, ~R0, P0 ;  /* 0x000000ffff037224 */ /* 0x000fc800000e0e00 */
[-C--:B--2---:R-:W-:Y:S01]  /*4880*/  IMAD R0, R3, R12.reuse, RZ ;  /* 0x0000000c03007224 */ /* 0x084fe200078e02ff */
[----:B------:R-:W2:Y:S01]  /*4890*/  LDC R6, c[0x0][0x608] ;  /* 0x00018200ff067b82 */ /* 0x000ea20000000800 */
[----:B0-----:R-:W-:-:S04]  /*48a0*/  IMAD.WIDE.U32 R2, R5, R12, R18 ;  /* 0x0000000c05027225 */ /* 0x001fc800078e0012 */
[----:B------:R-:W-:Y:S01]  /*48b0*/  IMAD R5, R5, R13, R0 ;  /* 0x0000000d05057224 */ /* 0x000fe200078e0200 */
[----:B------:R-:W-:Y:S02]  /*48c0*/  I2FP.F32.U32 R0, R20 ;  /* 0x0000001400007245 */ /* 0x000fe40000201000 */
[----:B------:R-:W0:Y:S01]  /*48d0*/  LDC R24, c[0x0][0x658] ;  /* 0x00019600ff187b82 */ /* 0x000e220000000800 */
[----:B------:R-:W-:Y:S01]  /*48e0*/  IMAD.IADD R3, R3, 0x1, R5 ;  /* 0x0000000103037824 */ /* 0x000fe200078e0205 */
[----:B---3--:R-:W-:Y:S01]  /*48f0*/  ISETP.NE.U32.AND P0, PT, R26, RZ, PT ;  /* 0x000000ff1a00720c */ /* 0x008fe20003f05070 */
[----:B------:R-:W-:Y:S01]  /*4900*/  FMUL R0, R0, UR4 ;  /* 0x0000000400007c20 */ /* 0x000fe20008400000 */
[----:B------:R-:W-:Y:S02]  /*4910*/  IMAD.MOV.U32 R5, RZ, RZ, -0x1 ;  /* 0xffffffffff057424 */ /* 0x000fe400078e00ff */
[----:B------:R-:W-:Y:S01]  /*4920*/  ISETP.NE.AND.EX P0, PT, R27, RZ, PT, P0 ;  /* 0x000000ff1b00720c */ /* 0x000fe20003f05300 */
[----:B------:R3:W4:Y:S01]  /*4930*/  F2I.U32.TRUNC.NTZ R12, R0 ;  /* 0x00000000000c7305 */ /* 0x000722000020f000 */
[----:B------:R-:W3:Y:S01]  /*4940*/  LDC R15, c[0x0][0x148] ;  /* 0x00005200ff0f7b82 */ /* 0x000ee20000000800 */
[----:B-1----:R-:W-:-:S02]  /*4950*/  SHF.R.U64 R10, R2, R4, R3 ;  /* 0x00000004020a7219 */ /* 0x002fc40000001203 */
[----:B------:R-:W-:-:S05]  /*4960*/  SHF.R.U32.HI R3, RZ, R4, R3 ;  /* 0x00000004ff037219 */ /* 0x000fca0000011603 */
[----:B------:R-:W1:Y:S01]  /*4970*/  LDC R14, c[0x0][0x600] ;  /* 0x00018000ff0e7b82 */ /* 0x000e620000000800 */
[-CC-:B--2---:R-:W-:Y:S02]  /*4980*/  SHF.R.U64 R8, R10, R6.reuse, R3.reuse ;  /* 0x000000060a087219 */ /* 0x184fe40000001203 */
[----:B------:R-:W-:-:S05]  /*4990*/  SHF.R.U32.HI R3, RZ, R6, R3 ;  /* 0x00000006ff037219 */ /* 0x000fca0000011603 */
[----:B------:R-:W2:Y:S01]  /*49a0*/  LDC R21, c[0x0][0x648] ;  /* 0x00019200ff157b82 */ /* 0x000ea20000000800 */
[-CC-:B0-----:R-:W-:Y:S02]  /*49b0*/  SHF.R.U64 R13, R8, R24.reuse, R3.reuse ;  /* 0x00000018080d7219 */ /* 0x181fe40000001203 */
[-C--:B------:R-:W-:Y:S02]  /*49c0*/  SHF.L.U32 R5, R5, R24.reuse, RZ ;  /* 0x0000001805057219 */ /* 0x080fe400000006ff */
[-C--:B------:R-:W-:Y:S01]  /*49d0*/  SHF.R.U32.HI R3, RZ, R24.reuse, R3 ;  /* 0x00000018ff037219 */ /* 0x080fe20000011603 */
[----:B------:R-:W-:Y:S01]  /*49e0*/  IMAD.MOV.U32 R2, RZ, RZ, R13 ;  /* 0x000000ffff027224 */ /* 0x000fe200078e000d */
[----:B------:R-:W-:Y:S01]  /*49f0*/  SHF.L.U32 R24, R7, R24, RZ ;  /* 0x0000001807187219 */ /* 0x000fe200000006ff */
[----:B------:R-:W0:Y:S01]  /*4a00*/  LDC R25, c[0x0][0x638] ;  /* 0x00018e00ff197b82 */ /* 0x000e220000000800 */
[----:B------:R-:W-:-:S07]  /*4a10*/  LOP3.LUT R19, RZ, R5, RZ, 0x33, !PT ;  /* 0x00000005ff137212 */ /* 0x000fce00078e33ff */
[----:B------:R-:W0:Y:S01]  /*4a20*/  LDC R28, c[0x0][0x610] ;  /* 0x00018400ff1c7b82 */ /* 0x000e220000000800 */
[----:B----4-:R-:W-:Y:S05]  /*4a30*/  @!P0 BRA `(.L_x_101) ;  /* 0x0000000000288947 */ /* 0x010fea0003800000 */
[----:B---3--:R-:W3:Y:S02]  /*4a40*/  LDC R0, c[0x0][0x64c] ;  /* 0x00019300ff007b82 */ /* 0x008ee40000000800 */
[----:B---3--:R-:W-:-:S05]  /*4a50*/  IADD3 R7, P0, R13, R0, RZ ;  /* 0x000000000d077210 */ /* 0x008fca0007f1e0ff */
        /* <DEDUP_REMOVED lines=8> */
.L_x_101:
[----:B------:R-:W4:Y:S01]  /*4ae0*/  LDC R4, c[0x0][0x65c] ;  /* 0x00019700ff047b82 */ /* 0x000f220000000800 */
[----:B--23--:R-:W-:Y:S01]  /*4af0*/  SHF.R.U64 R0, R2, R21, R3 ;  /* 0x0000001502007219 */ /* 0x00cfe20000001203 */
[----:B-1----:R-:W-:Y:S01]  /*4b00*/  VIADD R3, R14, 0xffffffff ;  /* 0xffffffff0e037836 */ /* 0x002fe20000000000 */
[----:B------:R-:W-:Y:S01]  /*4b10*/  LOP3.LUT R19, R8, R19, RZ, 0xc0, !PT ;  /* 0x0000001308137212 */ /* 0x000fe200078ec0ff */
[----:B------:R-:W-:Y:S02]  /*4b20*/  IMAD.MOV R12, RZ, RZ, -R12 ;  /* 0x000000ffff0c7224 */ /* 0x000fe400078e0a0c */
[----:B------:R-:W-:Y:S01]  /*4b30*/  IMAD.MOV R2, RZ, RZ, -R0 ;  /* 0x000000ffff027224 */ /* 0x000fe200078e0a00 */
[----:B------:R-:W-:Y:S01]  /*4b40*/  LOP3.LUT R3, R10, R3, RZ, 0xc0, !PT ;  /* 0x000000030a037212 */ /* 0x000fe200078ec0ff */
[----:B------:R-:W-:Y:S02]  /*4b50*/  IMAD R19, R24, R0, R19 ;  /* 0x0000000018137224 */ /* 0x000fe400078e0213 */
[----:B0-----:R-:W-:-:S04]  /*4b60*/  IMAD R0, R2, R25, R13 ;  /* 0x0000001902007224 */ /* 0x001fc800078e020d */
[----:B------:R-:W-:Y:S01]  /*4b70*/  IMAD R2, R0, R14, R3 ;  /* 0x0000000e00027224 */ /* 0x000fe200078e0203 */
[----:B----4-:R-:W-:Y:S01]  /*4b80*/  ISETP.NE.AND P0, PT, R4, 0x1, PT ;  /* 0x000000010400780c */ /* 0x010fe20003f05270 */
[----:B------:R-:W-:-:S05]  /*4b90*/  IMAD.MOV.U32 R4, RZ, RZ, 0x1 ;  /* 0x00000001ff047424 */ /* 0x000fca00078e00ff */
[----:B------:R-:W-:-:S07]  /*4ba0*/  PRMT R0, R4, 0x7610, R0 ;  /* 0x0000761004007816 */ /* 0x000fce0000000000 */
[----:B------:R-:W-:-:S04]  /*4bb0*/  @P0 IMAD R22, R15, R12, R20 ;  /* 0x0000000c0f160224 */ /* 0x000fc800078e0214 */
[----:B------:R-:W-:-:S05]  /*4bc0*/  IMAD R19, R19, R28, R22 ;  /* 0x0000001c13137224 */ /* 0x000fca00078e0216 */
[----:B------:R-:W-:Y:S02]  /*4bd0*/  SEL R22, R2, R19, !P0 ;  /* 0x0000001302167207 */ /* 0x000fe40004000000 */
[----:B------:R-:W-:Y:S01]  /*4be0*/  SEL R19, R19, R2, !P0 ;  /* 0x0000000213137207 */ /* 0x000fe20004000000 */
[----:B------:R-:W-:-:S07]  /*4bf0*/  IMAD.MOV.U32 R2, RZ, RZ, R11 ;  /* 0x000000ffff027224 */ /* 0x000fce00078e000b */
.L_x_99:
[----:B------:R-:W-:Y:S02]  /*4c00*/  LOP3.LUT P0, RZ, R0, 0xff, RZ, 0xc0, !PT ;  /* 0x000000ff00ff7812 */ /* 0x000fe4000780c0ff */
[----:B------:R-:W-:-:S11]  /*4c10*/  LOP3.LUT R73, R73, 0x1, RZ, 0x3c, !PT ;  /* 0x0000000149497812 */ /* 0x000fd600078e3cff */
[----:B------:R-:W-:Y:S05]  /*4c20*/  @P0 BRA `(.L_x_102) ;  /* 0xffffffc800b00947 */ /* 0x000fea000383ffff */
[----:B------:R-:W-:Y:S05]  /*4c30*/  EXIT ;  /* 0x000000000000794d */ /* 0x000fea0003800000 */
.L_x_17:
[----:B------:R-:W-:-:S08]  /*4c40*/  ISETP.NE.AND P0, PT, R5, RZ, PT ;  /* 0x000000ff0500720c */ /* 0x000fd00003f05270 */
[----:B0-----:R-:W0:-:S00]  /*4c50*/  USETMAXREG.DEALLOC.CTAPOOL 0x28 ;  /* 0x00000028000079c8 */ /* 0x001e0000080e0500 */
[----:B------:R-:W-:Y:S05]  /*4c60*/  @P0 EXIT ;  /* 0x000000000000094d */ /* 0x000fea0003800000 */
[----:B0-----:R-:W-:Y:S01]  /*4c70*/  LOP3.LUT P0, RZ, R8, 0xff, RZ, 0xc0, !PT ;  /* 0x000000ff08ff7812 */ /* 0x001fe2000780c0ff */
[----:B------:R-:W-:Y:S02]  /*4c80*/  IMAD.MOV.U32 R0, RZ, RZ, 0x1 ;  /* 0x00000001ff007424 */ /* 0x000fe400078e00ff */
[----:B------:R-:W-:-:S10]  /*4c90*/  IMAD.MOV.U32 R7, RZ, RZ, RZ ;  /* 0x000000ffff077224 */ /* 0x000fd400078e00ff */
[----:B------:R-:W-:Y:S05]  /*4ca0*/  @!P0 BRA `(.L_x_103) ;  /* 0x0000000c00788947 */ /* 0x000fea0003800000 */
[----:B------:R-:W0:Y:S01]  /*4cb0*/  S2UR UR9, SR_CgaCtaId ;  /* 0x00000000000979c3 */ /* 0x000e220000008800 */
[----:B------:R-:W-:Y:S01]  /*4cc0*/  UMOV UR10, 0x1 ;  /* 0x00000001000a7882 */ /* 0x000fe20000000000 */
[----:B------:R-:W-:Y:S01]  /*4cd0*/  LOP3.LUT P0, RZ, R4, 0x1f, RZ, 0xc0, !PT ;  /* 0x0000001f04ff7812 */ /* 0x000fe2000780c0ff */
[----:B------:R-:W-:Y:S01]  /*4ce0*/  ULDC UR5, c[0x0][0x658] ;  /* 0x0001960000057ab9 */ /* 0x000fe20000000800 */
[----:B------:R-:W-:Y:S01]  /*4cf0*/  UMOV UR7, 0xffffffff ;  /* 0xffffffff00077882 */ /* 0x000fe20000000000 */
[----:B------:R-:W-:Y:S01]  /*4d00*/  BSSY B0, `(.L_x_103) ;  /* 0x00000d8000007945 */ /* 0x000fe20003800000 */
[----:B------:R-:W-:Y:S01]  /*4d10*/  USHF.L.U32 UR7, UR7, UR5, URZ ;  /* 0x0000000507077299 */ /* 0x000fe2000800063f */
[C---:B------:R-:W-:Y:S01]  /*4d20*/  ISETP.NE.AND P2, PT, R3.reuse, RZ, PT ;  /* 0x000000ff0300720c */ /* 0x040fe20003f45270 */
[----:B------:R-:W-:Y:S01]  /*4d30*/  IMAD.MOV.U32 R8, RZ, RZ, 0x1 ;  /* 0x00000001ff087424 */ /* 0x000fe200078e00ff */
[----:B------:R-:W-:Y:S01]  /*4d40*/  ISETP.NE.OR P0, PT, R3, RZ, !P0 ;  /* 0x000000ff0300720c */ /* 0x000fe20004705670 */
[----:B------:R-:W-:Y:S01]  /*4d50*/  IMAD.MOV.U32 R0, RZ, RZ, 0x1 ;  /* 0x00000001ff007424 */ /* 0x000fe200078e00ff */
[----:B------:R-:W-:Y:S01]  /*4d60*/  LOP3.LUT R6, R16, 0x2, RZ, 0xfc, !PT ;  /* 0x0000000210067812 */ /* 0x000fe200078efcff */
[----:B------:R-:W-:Y:S01]  /*4d70*/  IMAD.MOV.U32 R7, RZ, RZ, RZ ;  /* 0x000000ffff077224 */ /* 0x000fe200078e00ff */
[----:B------:R-:W-:Y:S01]  /*4d80*/  ULDC UR4, c[0x0][0x600] ;  /* 0x0001800000047ab9 */ /* 0x000fe20000000800 */
[----:B------:R-:W-:Y:S01]  /*4d90*/  UMOV UR18, 0x5 ;  /* 0x0000000500127882 */ /* 0x000fe20000000000 */
[----:B------:R-:W-:-:S02]  /*4da0*/  UIADD3 UR26, UR40, 0x1, URZ ;  /* 0x00000001281a7890 */ /* 0x000fc4000fffe03f */
[----:B------:R-:W-:Y:S02]  /*4db0*/  UIADD3 UR4, UR4, -0x1, URZ ;  /* 0xffffffff04047890 */ /* 0x000fe4000fffe03f */
[----:B------:R-:W-:Y:S02]  /*4dc0*/  USHF.L.U32 UR5, UR10, UR5, URZ ;  /* 0x000000050a057299 */ /* 0x000fe4000800063f */
[----:B------:R-:W-:Y:S01]  /*4dd0*/  ULOP3.LUT UR7, URZ, UR7, URZ, 0x33, !UPT ;  /* 0x000000073f077292 */ /* 0x000fe2000f8e333f */
[----:B------:R-:W-:Y:S01]  /*4de0*/  ULDC.64 UR24, c[0x0][0x198] ;  /* 0x0000660000187ab9 */ /* 0x000fe20000000a00 */
[----:B0-----:R-:W-:Y:S02]  /*4df0*/  ULOP3.LUT UR8, UR9, 0x1, URZ, 0xc0, !UPT ;  /* 0x0000000109087892 */ /* 0x001fe4000f8ec03f */
[----:B------:R-:W-:Y:S02]  /*4e00*/  USHF.R.U32.HI UR27, URZ, 0x1, UR9 ;  /* 0x000000013f1b7899 */ /* 0x000fe40008011609 */
[----:B------:R-:W-:-:S02]  /*4e10*/  USHF.L.U32 UR6, UR9, 0x5, URZ ;  /* 0x0000000509067899 */ /* 0x000fc4000800063f */
[----:B------:R-:W-:Y:S02]  /*4e20*/  USHF.L.U32 UR28, UR9, 0xb, URZ ;  /* 0x0000000b091c7899 */ /* 0x000fe4000800063f */
[----:B------:R-:W-:Y:S02]  /*4e30*/  ULOP3.LUT UR9, UR9, 0xfffffffe, URZ, 0xc0, !UPT ;  /* 0xfffffffe09097892 */ /* 0x000fe4000f8ec03f */
[----:B------:R-:W-:Y:S02]  /*4e40*/  UISETP.GT.U32.AND UP0, UPT, UR8, 0xffff, UPT ;  /* 0x0000ffff0800788c */ /* 0x000fe4000bf04070 */
[----:B------:R-:W-:Y:S02]  /*4e50*/  USHF.L.U32 UR13, UR10, UR9, URZ ;  /* 0x000000090a0d7299 */ /* 0x000fe4000800063f */
[----:B------:R-:W-:Y:S02]  /*4e60*/  ULOP3.LUT UR9, UR9, 0x1, URZ, 0xfc, !UPT ;  /* 0x0000000109097892 */ /* 0x000fe4000f8efc3f */
[----:B------:R-:W-:-:S02]  /*4e70*/  USEL UR8, UR8, 0xffff, !UP0 ;  /* 0x0000ffff08087887 */ /* 0x000fc4000c000000 */
[----:B------:R-:W-:Y:S02]  /*4e80*/  USHF.L.U32 UR9, UR10, UR9, URZ ;  /* 0x000000090a097299 */ /* 0x000fe4000800063f */
[----:B------:R-:W-:Y:S02]  /*4e90*/  ULOP3.LUT UR8, UR8, 0xffff, URZ, 0xc0, !UPT ;  /* 0x0000ffff08087892 */ /* 0x000fe4000f8ec03f */
[----:B------:R-:W-:Y:S02]  /*4ea0*/  ULOP3.LUT UR6, UR6, 0x20, URZ, 0xc0, !UPT ;  /* 0x0000002006067892 */ /* 0x000fe4000f8ec03f */
[----:B------:R-:W-:Y:S02]  /*4eb0*/  ULOP3.LUT UR13, UR13, UR9, URZ, 0xfc, !UPT ;  /* 0x000000090d0d7292 */ /* 0x000fe4000f8efc3f */
[----:B------:R-:W-:-:S12]  /*4ec0*/  USHF.L.U32 UR18, UR18, UR8, URZ ;  /* 0x0000000812127299 */ /* 0x000fd8000800063f */
.L_x_115:
[----:B------:R-:W-:-:S03]  /*4ed0*/  UMOV UR8, 0xffffffff ;  /* 0xffffffff00087882 */ /* 0x000fc60000000000 */
[----:B------:R-:W-:Y:S05]  /*4ee0*/  BRA.DIV UR8, `(.L_x_104) ;  /* 0x0000000e08d87947 */ /* 0x000fea000b800000 */
[----:B------:R-:W-:-:S13]  /*4ef0*/  ELECT P6, URZ, PT ;  /* 0x00000000003f782f */ /* 0x000fda00038c0000 */
.L_x_127:
[----:B------:R-:W0:Y:S01]  /*4f00*/  LDC R3, c[0x0][0x28c] ;  /* 0x0000a300ff037b82 */ /* 0x000e220000000800 */
[----:B------:R-:W-:Y:S01]  /*4f10*/  BSSY B1, `(.L_x_105) ;  /* 0x000003e000017945 */ /* 0x000fe20003800000 */
[----:B0-----:R-:W-:-:S13]  /*4f20*/  ISETP.LT.OR P6, PT, R3, 0x1, !P6 ;  /* 0x000000010300780c */ /* 0x001fda00077c1670 */
[----:B------:R-:W-:Y:S05]  /*4f30*/  @P6 BRA `(.L_x_106) ;  /* 0x0000000000ec6947 */ /* 0x000fea0003800000 */
[----:B------:R-:W-:Y:S01]  /*4f40*/  LEA R19, R19, UR27, 0x1 ;  /* 0x0000001b13137c11 */ /* 0x000fe2000f8e08ff */
[----:B------:R-:W-:Y:S01]  /*4f50*/  IMAD.MOV.U32 R12, RZ, RZ, RZ ;  /* 0x000000ffff0c7224 */ /* 0x000fe200078e00ff */
[----:B------:R-:W-:Y:S01]  /*4f60*/  LEA R22, R22, UR6, 0x6 ;  /* 0x0000000616167c11 */ /* 0x000fe2000f8e30ff */
[----:B------:R-:W-:Y:S02]  /*4f70*/  IMAD.U32 R13, RZ, RZ, UR26 ;  /* 0x0000001aff0d7e24 */ /* 0x000fe4000f8e00ff */
[----:B------:R-:W-:Y:S02]  /*4f80*/  IMAD.MOV.U32 R3, RZ, RZ, R0 ;  /* 0x000000ffff037224 */ /* 0x000fe400078e0000 */
[----:B------:R-:W-:Y:S02]  /*4f90*/  IMAD.MOV.U32 R4, RZ, RZ, R7 ;  /* 0x000000ffff047224 */ /* 0x000fe400078e0007 */
[----:B------:R-:W-:-:S07]  /*4fa0*/  IMAD.SHL.U32 R19, R19, 0x20, RZ ;  /* 0x0000002013137824 */ /* 0x000fce00078e00ff */
.L_x_110:
[----:B------:R-:W0:Y:S01]  /*4fb0*/  S2R R10, SR_CgaCtaId ;  /* 0x00000000000a7919 */ /* 0x000e220000008800 */
[----:B------:R-:W-:Y:S01]  /*4fc0*/  MOV R5, 0x400 ;  /* 0x0000040000057802 */ /* 0x000fe20000000f00 */
[----:B------:R-:W1:Y:S03]  /*4fd0*/  @!P2 LDC R9, c[0x0][0x500] ;  /* 0x00014000ff09ab82 */ /* 0x000e660000000800 */
[----:B0-----:R-:W-:Y:S02]  /*4fe0*/  LEA R11, R10, R5, 0x18 ;  /* 0x000000050a0b7211 */ /* 0x001fe400078ec0ff */
[----:B------:R-:W-:-:S03]  /*4ff0*/  SHF.L.U32 R5, R3, 0x1f, RZ ;  /* 0x0000001f03057819 */ /* 0x000fc600000006ff */
[----:B------:R-:W-:-:S04]  /*5000*/  IMAD R10, R4, 0x8, R11 ;  /* 0x00000008040a7824 */ /* 0x000fc800078e020b */
[----:B------:R-:W0:Y:S02]  /*5010*/  SYNCS.PHASECHK.TRANS64.TRYWAIT P1, [R10+URZ+0x18], R5 ;  /* 0x000018050a0075a7 */ /* 0x000e24000802017f */
[----:B01----:R-:W-:Y:S05]  /*5020*/  @!P1 BRA `(.L_x_107) ;  /* 0x0000000c00a89947 */ /* 0x003fea0003800000 */
.L_x_128:
[----:B0-----:R-:W-:Y:S01]  /*5030*/  PRMT R5, R6, 0x9910, RZ ;  /* 0x0000991006057816 */ /* 0x001fe200000000ff */
[----:B------:R0:W-:Y:S03]  /*5040*/  @!P2 SYNCS.ARRIVE.TRANS64 RZ, [R10+URZ], R9 ;  /* 0x000000090affa9a7 */ /* 0x0001e6000800003f */
[----:B------:R-:W-:-:S13]  /*5050*/  ISETP.NE.AND P1, PT, R5, 0x2, PT ;  /* 0x000000020500780c */ /* 0x000fda0003f25270 */
[----:B0-----:R-:W-:Y:S05]  /*5060*/  @P1 BRA `(.L_x_108) ;  /* 0x0000000000041947 */ /* 0x001fea0003800000 */
[----:B------:R-:W-:Y:S01]  /*5070*/  BPT.TRAP 0x1 ;  /* 0x000000040000795c */ /* 0x000fe20000300000 */
.L_x_108:
[----:B------:R-:W-:Y:S05]  /*5080*/  @P0 BRA `(.L_x_109) ;  /* 0x0000000000040947 */ /* 0x000fea0003800000 */
[----:B------:R-:W-:Y:S01]  /*5090*/  BPT.TRAP 0x1 ;  /* 0x000000040000795c */ /* 0x000fe20000300000 */
.L_x_109:
[----:B------:R-:W-:Y:S01]  /*50a0*/  R2UR UR8, R4 ;  /* 0x00000000040872ca */ /* 0x000fe200000e0000 */
[----:B------:R-:W-:Y:S01]  /*50b0*/  VIADD R13, R13, 0xffffffff ;  /* 0xffffffff0d0d7836 */ /* 0x000fe20000000000 */
[----:B------:R-:W-:Y:S01]  /*50c0*/  R2UR UR15, R11 ;  /* 0x000000000b0f72ca */ /* 0x000fe200000e0000 */
[----:B------:R-:W-:Y:S01]  /*50d0*/  UIADD3 UR14, UP0, UR24, 0xf0, URZ ;  /* 0x000000f0180e7890 */ /* 0x000fe2000ff1e03f */
[----:B------:R-:W-:Y:S01]  /*50e0*/  R2UR UR22, R19 ;  /* 0x00000000131672ca */ /* 0x000fe200000e0000 */
[----:B------:R-:W-:Y:S01]  /*50f0*/  UIADD3 UR30, UP1, UR24, 0x1f0, URZ ;  /* 0x000001f0181e7890 */ /* 0x000fe2000ff3e03f */
[----:B------:R-:W-:Y:S01]  /*5100*/  R2UR UR9, R10 ;  /* 0x000000000a0972ca */ /* 0x000fe200000e0000 */
[----:B------:R-:W-:Y:S01]  /*5110*/  UPRMT UR19, URZ, 0x5410, UR18 ;  /* 0x000054103f137896 */ /* 0x000fe20008000012 */
[----:B------:R-:W-:Y:S01]  /*5120*/  R2UR UR10, R12 ;  /* 0x000000000c0a72ca */ /* 0x000fe200000e0000 */
[----:B------:R-:W-:Y:S01]  /*5130*/  VIADD R4, R4, 0x1 ;  /* 0x0000000104047836 */ /* 0x000fe20000000000 */
[----:B------:R-:W-:Y:S01]  /*5140*/  R2UR UR12, R2 ;  /* 0x00000000020c72ca */ /* 0x000fe200000e0000 */
[----:B------:R-:W-:Y:S01]  /*5150*/  UPRMT UR29, URZ, 0x5410, UR13 ;  /* 0x000054103f1d7896 */ /* 0x000fe2000800000d */
[----:B------:R-:W-:Y:S01]  /*5160*/  R2UR UR23, R22 ;  /* 0x00000000161772ca */ /* 0x000fe200000e0000 */
[----:B------:R-:W-:Y:S01]  /*5170*/  USHF.L.U32 UR8, UR8, 0xc, URZ ;  /* 0x0000000c08087899 */ /* 0x000fe2000800063f */
[----:B------:R-:W-:Y:S01]  /*5180*/  ISETP.GT.AND P3, PT, R13, 0x1, PT ;  /* 0x000000010d00780c */ /* 0x000fe20003f64270 */
[----:B------:R-:W-:Y:S01]  /*5190*/  UIADD3.X UR31, URZ, UR25, URZ, UP1, !UPT ;  /* 0x000000193f1f7290 */ /* 0x000fe20008ffe43f */
[----:B------:R-:W-:Y:S01]  /*51a0*/  ISETP.NE.AND P1, PT, R4, 0x3, PT ;  /* 0x000000030400780c */ /* 0x000fe20003f25270 */
[----:B------:R-:W-:Y:S01]  /*51b0*/  ULEA UR11, UR27, UR8, 0xb ;  /* 0x000000081b0b7291 */ /* 0x000fe2000f8e583f */
[----:B------:R-:W-:Y:S01]  /*51c0*/  VIADD R12, R12, 0x40 ;  /* 0x000000400c0c7836 */ /* 0x000fe20000000000 */
[----:B------:R-:W-:Y:S01]  /*51d0*/  ULOP3.LUT UR8, UR8, 0x800, UR28, 0xf8, !UPT ;  /* 0x0000080008087892 */ /* 0x000fe2000f8ef81c */
[----:B------:R-:W-:Y:S01]  /*51e0*/  SEL R10, RZ, 0x1, P1 ;  /* 0x00000001ff0a7807 */ /* 0x000fe20000800000 */
[----:B------:R-:W-:Y:S01]  /*51f0*/  ULEA UR11, UR11, UR15, 0x1 ;  /* 0x0000000f0b0b7291 */ /* 0x000fe2000f8e083f */
[----:B------:R-:W-:Y:S01]  /*5200*/  SEL R4, R4, RZ, P1 ;  /* 0x000000ff04047207 */ /* 0x000fe20000800000 */
[----:B------:R-:W-:Y:S01]  /*5210*/  ULEA UR8, UR8, UR15, 0x1 ;  /* 0x0000000f08087291 */ /* 0x000fe2000f8e083f */
[----:B------:R-:W-:Y:S01]  /*5220*/  LOP3.LUT R3, R3, R10, RZ, 0x3c, !PT ;  /* 0x0000000a03037212 */ /* 0x000fe200078e3cff */
[----:B------:R-:W-:-:S02]  /*5230*/  UIADD3 UR20, UR11, 0x100, URZ ;  /* 0x000001000b147890 */ /* 0x000fc4000fffe03f */
[----:B------:R-:W-:Y:S02]  /*5240*/  UIADD3.X UR15, URZ, UR25, URZ, UP0, !UPT ;  /* 0x000000193f0f7290 */ /* 0x000fe400087fe43f */
[----:B------:R-:W-:Y:S01]  /*5250*/  UIADD3 UR21, UR8, 0x6100, URZ ;  /* 0x0000610008157890 */ /* 0x000fe2000fffe03f */
[----:B------:R-:W-:Y:S01]  /*5260*/  UMOV UR16, 0x0 ;  /* 0x0000000000107882 */ /* 0x000fe20000000000 */
[----:B------:R-:W-:Y:S01]  /*5270*/  UMOV UR17, 0x10000000 ;  /* 0x1000000000117882 */ /* 0x000fe20000000000 */
[----:B------:R-:W-:Y:S01]  /*5280*/  UMOV UR11, UR22 ;  /* 0x00000016000b7c82 */ /* 0x000fe20008000000 */
[----:B------:R-:W-:-:S03]  /*5290*/  UMOV UR8, UR20 ;  /* 0x0000001400087c82 */ /* 0x000fc60008000000 */
[----:B------:R0:W-:Y:S02]  /*52a0*/  UTMALDG.3D.MULTICAST [UR8], [UR14], UR19, desc[UR16] ;  /* 0x000010080e0073b4 */ /* 0x0001e40008011813 */
[----:B0-----:R-:W-:Y:S01]  /*52b0*/  UMOV UR8, UR21 ;  /* 0x0000001500087c82 */ /* 0x001fe20008000000 */
[----:B------:R-:W-:Y:S02]  /*52c0*/  UMOV UR11, UR23 ;  /* 0x00000017000b7c82 */ /* 0x000fe40008000000 */
[----:B------:R0:W-:Y:S02]  /*52d0*/  UTMALDG.3D.MULTICAST [UR8], [UR30], UR29, desc[UR16] ;  /* 0x000010081e0073b4 */ /* 0x0001e4000801181d */
[----:B0-----:R-:W-:Y:S05]  /*52e0*/  @P3 BRA `(.L_x_110) ;  /* 0xfffffffc00303947 */ /* 0x001fea000383ffff */
.L_x_106:
[----:B------:R-:W-:Y:S05]  /*52f0*/  BSYNC B1 ;  /* 0x0000000000017941 */ /* 0x000fea0003800000 */
.L_x_105:
[----:B------:R-:W2:Y:S01]  /*5300*/  LDL.64 R10, [R1] ;  /* 0x00000000010a7983 */ /* 0x000ea20000100a00 */
[----:B------:R-:W-:Y:S01]  /*5310*/  LOP3.LUT P4, RZ, R8, 0xff, RZ, 0xc0, !PT ;  /* 0x000000ff08ff7812 */ /* 0x000fe2000788c0ff */
[----:B------:R-:W-:Y:S01]  /*5320*/  VIADD R4, R7, UR40 ;  /* 0x0000002807047c36 */ /* 0x000fe20008000000 */
[----:B------:R-:W-:Y:S01]  /*5330*/  ULDC.64 UR8, c[0x0][0x650] ;  /* 0x0001940000087ab9 */ /* 0x000fe20000000a00 */
[----:B------:R-:W-:Y:S01]  /*5340*/  IMAD.U32 R7, RZ, RZ, UR40 ;  /* 0x00000028ff077e24 */ /* 0x000fe2000f8e00ff */
[----:B------:R-:W-:Y:S01]  /*5350*/  UISETP.GE.U32.AND UP0, UPT, UR40, 0x3, UPT ;  /* 0x000000032800788c */ /* 0x000fe2000bf06070 */
[----:B------:R-:W-:Y:S01]  /*5360*/  BSSY B1, `(.L_x_111) ;  /* 0x000006f000017945 */ /* 0x000fe20003800000 */
[----:B------:R-:W-:Y:S01]  /*5370*/  ISETP.GT.U32.AND P1, PT, R4, 0x2, PT ;  /* 0x000000020400780c */ /* 0x000fe20003f24070 */
[----:B------:R-:W-:Y:S01]  /*5380*/  IMAD.MOV.U32 R19, RZ, RZ, -0x1 ;  /* 0xffffffffff137424 */ /* 0x000fe200078e00ff */
[----:B------:R-:W-:Y:S01]  /*5390*/  PRMT R8, RZ, 0x7610, R8 ;  /* 0x00007610ff087816 */ /* 0x000fe20000000008 */
[----:B------:R-:W-:Y:S01]  /*53a0*/  IMAD.MOV.U32 R22, RZ, RZ, -0x1 ;  /* 0xffffffffff167424 */ /* 0x000fe200078e00ff */
[----:B------:R-:W-:-:S02]  /*53b0*/  ISETP.LT.U32.AND P1, PT, R7, 0x3, P1 ;  /* 0x000000030700780c */ /* 0x000fc40000f21070 */
[----:B------:R-:W-:Y:S01]  /*53c0*/  PLOP3.LUT P3, PT, PT, PT, UP0, 0x80, 0x0 ;  /* 0x000000000000781c */ /* 0x000fe20003f6f008 */
[----:B------:R-:W0:Y:S01]  /*53d0*/  @P4 S2R R3, SR_CgaCtaId ;  /* 0x0000000000034919 */ /* 0x000e220000008800 */
[----:B------:R-:W-:-:S04]  /*53e0*/  @P4 MOV R2, 0x400 ;  /* 0x0000040000024802 */ /* 0x000fc80000000f00 */
[----:B0-----:R-:W-:Y:S01]  /*53f0*/  @P4 LEA R5, R3, R2, 0x18 ;  /* 0x0000000203054211 */ /* 0x001fe200078ec0ff */
[----:B------:R-:W-:-:S03]  /*5400*/  IMAD.WIDE.U32 R2, R4, -0x55555555, RZ ;  /* 0xaaaaaaab04027825 */ /* 0x000fc600078e00ff */
[----:B------:R0:W-:Y:S01]  /*5410*/  @P4 SYNCS.ARRIVE.TRANS64.A1T0 RZ, [R5+URZ+0x68], RZ ;  /* 0x000068ff05ff49a7 */ /* 0x0001e2000810003f */
[----:B------:R-:W-:Y:S01]  /*5420*/  IMAD.MOV.U32 R2, RZ, RZ, -0x1 ;  /* 0xffffffffff027424 */ /* 0x000fe200078e00ff */
[----:B0-----:R-:W-:Y:S02]  /*5430*/  SHF.R.U32.HI R5, RZ, 0x1, R3 ;  /* 0x00000001ff057819 */ /* 0x001fe40000011603 */
[----:B------:R-:W-:-:S03]  /*5440*/  SEL R3, RZ, 0x1, !P1 ;  /* 0x00000001ff037807 */ /* 0x000fc60004800000 */
[----:B------:R-:W-:Y:S01]  /*5450*/  IMAD R7, R5, -0x3, R4 ;  /* 0xfffffffd05077824 */ /* 0x000fe200078e0204 */
[----:B------:R-:W-:Y:S02]  /*5460*/  LOP3.LUT R0, R0, R3, RZ, 0x3c, !PT ;  /* 0x0000000300007212 */ /* 0x000fe400078e3cff */
[----:B------:R-:W-:Y:S02]  /*5470*/  PRMT R3, RZ, 0x7610, R3 ;  /* 0x00007610ff037816 */ /* 0x000fe40000000003 */
[----:B------:R-:W-:Y:S02]  /*5480*/  @P3 LOP3.LUT R0, R0, 0x1, R5, 0x78, !PT ;  /* 0x0000000100003812 */ /* 0x000fe400078e7805 */
[----:B--2---:R-:W-:-:S04]  /*5490*/  IADD3 R18, P4, R18, R10, RZ ;  /* 0x0000000a12127210 */ /* 0x004fc80007f9e0ff */
[----:B------:R-:W-:Y:S01]  /*54a0*/  ISETP.GE.U32.AND P1, PT, R18, UR8, PT ;  /* 0x0000000812007c0c */ /* 0x000fe2000bf26070 */
[----:B------:R-:W-:-:S05]  /*54b0*/  IMAD.X R17, R17, 0x1, R23, P4 ;  /* 0x0000000111117824 */ /* 0x000fca00020e0617 */
[----:B------:R-:W-:-:S13]  /*54c0*/  ISETP.GE.U32.AND.EX P1, PT, R17, UR9, PT, P1 ;  /* 0x0000000911007c0c */ /* 0x000fda000bf26110 */
[----:B------:R-:W-:Y:S05]  /*54d0*/  @P1 BRA `(.L_x_112) ;  /* 0x00000004005c1947 */ /* 0x000fea0003800000 */
[----:B------:R-:W0:Y:S01]  /*54e0*/  S2R R11, SR_CTAID.X ;  /* 0x00000000000b7919 */ /* 0x000e220000002500 */
[----:B------:R-:W-:Y:S01]  /*54f0*/  ULDC.64 UR8, c[0x0][0x628] ;  /* 0x00018a0000087ab9 */ /* 0x000fe20000000a00 */
[----:B------:R-:W1:Y:S01]  /*5500*/  LDC R12, c[0x0][0x144] ;  /* 0x00005100ff0c7b82 */ /* 0x000e620000000800 */
[----:B------:R-:W-:Y:S01]  /*5510*/  ISETP.NE.U32.AND P1, PT, RZ, UR8, PT ;  /* 0x00000008ff007c0c */ /* 0x000fe2000bf25070 */
[----:B------:R-:W2:Y:S01]  /*5520*/  S2R R9, SR_CTAID.Y ;  /* 0x0000000000097919 */ /* 0x000ea20000002600 */
[----:B------:R-:W-:Y:S01]  /*5530*/  ULDC UR10, c[0x0][0x150] ;  /* 0x00005400000a7ab9 */ /* 0x000fe20000000800 */
[----:B------:R-:W-:Y:S01]  /*5540*/  ULDC UR11, c[0x0][0x630] ;  /* 0x00018c00000b7ab9 */ /* 0x000fe20000000800 */
[----:B------:R-:W-:Y:S01]  /*5550*/  ISETP.NE.AND.EX P1, PT, RZ, UR9, PT, P1 ;  /* 0x00000009ff007c0c */ /* 0x000fe2000bf25310 */
[----:B------:R-:W-:Y:S01]  /*5560*/  IMAD.MOV.U32 R2, RZ, RZ, R18 ;  /* 0x000000ffff027224 */ /* 0x000fe200078e0012 */
[----:B0-----:R-:W-:-:S05]  /*5570*/  I2FP.F32.U32 R3, R11 ;  /* 0x0000000b00037245 */ /* 0x001fca0000201000 */
[----:B------:R-:W-:Y:S01]  /*5580*/  FMUL R14, R3, UR10 ;  /* 0x0000000a030e7c20 */ /* 0x000fe20008400000 */
[----:B------:R-:W-:-:S05]  /*5590*/  IMAD.MOV.U32 R3, RZ, RZ, R17 ;  /* 0x000000ffff037224 */ /* 0x000fca00078e0011 */
[----:B--2---:R-:W-:Y:S05]  /*55a0*/  @!P1 BRA `(.L_x_113) ;  /* 0x0000000000289947 */ /* 0x004fea0003800000 */
[----:B------:R-:W-:Y:S02]  /*55b0*/  ULDC UR10, c[0x0][0x634] ;  /* 0x00018d00000a7ab9 */ /* 0x000fe40000000800 */
[----:B------:R-:W-:-:S05]  /*55c0*/  IADD3 R3, P1, R18, UR10, RZ ;  /* 0x0000000a12037c10 */ /* 0x000fca000ff3e0ff */
[----:B------:R-:W-:-:S04]  /*55d0*/  IMAD.X R13, RZ, RZ, R17, P1 ;  /* 0x000000ffff0d7224 */ /* 0x000fc800008e0611 */
[----:B------:R-:W-:-:S04]  /*55e0*/  IMAD.WIDE.U32 R4, R13, UR8, RZ ;  /* 0x000000080d047c25 */ /* 0x000fc8000f8e00ff */
[----:B------:R-:W-:-:S04]  /*55f0*/  IMAD.WIDE.U32 R4, P1, R3, UR9, R4 ;  /* 0x0000000903047c25 */ /* 0x000fc8000f820004 */
[----:B------:R-:W-:-:S04]  /*5600*/  IMAD.WIDE.U32 R2, R3, UR8, RZ ;  /* 0x0000000803027c25 */ /* 0x000fc8000f8e00ff */
[----:B------:R-:W-:Y:S01]  /*5610*/  IMAD.MOV.U32 R2, RZ, RZ, R5 ;  /* 0x000000ffff027224 */ /* 0x000fe200078e0005 */
[----:B------:R-:W-:Y:S01]  /*5620*/  IADD3 RZ, P3, R3, R4, RZ ;  /* 0x0000000403ff7210 */ /* 0x000fe20007f7e0ff */
[----:B------:R-:W-:-:S04]  /*5630*/  IMAD.X R3, RZ, RZ, RZ, P1 ;  /* 0x000000ffff037224 */ /* 0x000fc800008e06ff */
[----:B------:R-:W-:-:S08]  /*5640*/  IMAD.WIDE.U32.X R2, R13, UR9, R2, P3 ;  /* 0x000000090d027c25 */ /* 0x000fd000098e0402 */
.L_x_113:
[--C-:B------:R-:W-:Y:S01]  /*5650*/  SHF.R.U64 R10, R2, UR11, R3.reuse ;  /* 0x0000000b020a7c19 */ /* 0x100fe20008001203 */
[----:B------:R-:W0:Y:S01]  /*5660*/  F2I.U32.TRUNC.NTZ R14, R14 ;  /* 0x0000000e000e7305 */ /* 0x000e22000020f000 */
[----:B------:R-:W-:Y:S01]  /*5670*/  SHF.R.U32.HI R2, RZ, UR11, R3 ;  /* 0x0000000bff027c19 */ /* 0x000fe20008011603 */
[----:B------:R-:W-:Y:S01]  /*5680*/  ULDC.64 UR8, c[0x0][0x620] ;  /* 0x0001880000087ab9 */ /* 0x000fe20000000a00 */
[----:B------:R-:W-:Y:S01]  /*5690*/  IADD3 R5, P1, RZ, -R10, RZ ;  /* 0x8000000aff057210 */ /* 0x000fe20007f3e0ff */
[----:B------:R-:W-:Y:S01]  /*56a0*/  IMAD.MOV.U32 R3, RZ, RZ, R17 ;  /* 0x000000ffff037224 */ /* 0x000fe200078e0011 */
[----:B------:R-:W-:-:S03]  /*56b0*/  ULDC.64 UR10, c[0x0][0x640] ;  /* 0x00019000000a7ab9 */ /* 0x000fc60000000a00 */
[----:B------:R-:W-:Y:S01]  /*56c0*/  IMAD.X R2, RZ, RZ, ~R2, P1 ;  /* 0x000000ffff027224 */ /* 0x000fe200008e0e02 */
[----:B------:R-:W-:-:S03]  /*56d0*/  ISETP.NE.U32.AND P1, PT, RZ, UR10, PT ;  /* 0x0000000aff007c0c */ /* 0x000fc6000bf25070 */
[----:B------:R-:W-:Y:S01]  /*56e0*/  IMAD R4, R2, UR8, RZ ;  /* 0x0000000802047c24 */ /* 0x000fe2000f8e02ff */
[----:B------:R-:W-:Y:S01]  /*56f0*/  ISETP.NE.AND.EX P1, PT, RZ, UR11, PT, P1 ;  /* 0x0000000bff007c0c */ /* 0x000fe2000bf25310 */
[----:B------:R-:W-:-:S04]  /*5700*/  IMAD.MOV.U32 R2, RZ, RZ, R18 ;  /* 0x000000ffff027224 */ /* 0x000fc800078e0012 */
[----:B------:R-:W-:Y:S01]  /*5710*/  IMAD.WIDE.U32 R2, R5, UR8, R2 ;  /* 0x0000000805027c25 */ /* 0x000fe2000f8e0002 */
[----:B------:R-:W-:-:S03]  /*5720*/  ULDC UR8, c[0x0][0x618] ;  /* 0x0001860000087ab9 */ /* 0x000fc60000000800 */
[----:B------:R-:W-:Y:S01]  /*5730*/  IMAD R5, R5, UR9, R4 ;  /* 0x0000000905057c24 */ /* 0x000fe2000f8e0204 */
[----:B------:R-:W-:Y:S01]  /*5740*/  ULDC UR9, c[0x0][0x154] ;  /* 0x0000550000097ab9 */ /* 0x000fe20000000800 */
[----:B0-----:R-:W-:Y:S02]  /*5750*/  IMAD.MOV R4, RZ, RZ, -R14 ;  /* 0x000000ffff047224 */ /* 0x001fe400078e0a0e */
[----:B------:R-:W0:Y:S01]  /*5760*/  LDC R14, c[0x0][0x148] ;  /* 0x00005200ff0e7b82 */ /* 0x000e220000000800 */
[----:B------:R-:W-:Y:S02]  /*5770*/  IMAD.IADD R3, R3, 0x1, R5 ;  /* 0x0000000103037824 */ /* 0x000fe400078e0205 */
[----:B-1----:R-:W-:Y:S01]  /*5780*/  IMAD R11, R12, R4, R11 ;  /* 0x000000040c0b7224 */ /* 0x002fe200078e020b */
[----:B------:R-:W-:Y:S02]  /*5790*/  I2FP.F32.U32 R4, R9 ;  /* 0x0000000900047245 */ /* 0x000fe40000201000 */
[----:B------:R-:W-:-:S02]  /*57a0*/  SHF.R.U64 R12, R2, UR8, R3 ;  /* 0x00000008020c7c19 */ /* 0x000fc40008001203 */
[----:B------:R-:W-:Y:S01]  /*57b0*/  SHF.R.U32.HI R3, RZ, UR8, R3 ;  /* 0x00000008ff037c19 */ /* 0x000fe20008011603 */
[----:B------:R-:W-:Y:S01]  /*57c0*/  FMUL R4, R4, UR9 ;  /* 0x0000000904047c20 */ /* 0x000fe20008400000 */
[----:B------:R-:W-:Y:S02]  /*57d0*/  ULDC UR8, c[0x0][0x608] ;  /* 0x0001820000087ab9 */ /* 0x000fe40000000800 */
[--C-:B------:R-:W-:Y:S01]  /*57e0*/  SHF.R.U64 R15, R12, UR8, R3.reuse ;  /* 0x000000080c0f7c19 */ /* 0x100fe20008001203 */
[----:B------:R1:W2:Y:S01]  /*57f0*/  F2I.U32.TRUNC.NTZ R20, R4 ;  /* 0x0000000400147305 */ /* 0x0002a2000020f000 */
[----:B------:R-:W-:Y:S01]  /*5800*/  SHF.R.U32.HI R2, RZ, UR8, R3 ;  /* 0x00000008ff027c19 */ /* 0x000fe20008011603 */
[----:B------:R-:W-:-:S03]  /*5810*/  ULDC UR8, c[0x0][0x658] ;  /* 0x0001960000087ab9 */ /* 0x000fc60000000800 */
[--C-:B------:R-:W-:Y:S02]  /*5820*/  SHF.R.U64 R13, R15, UR8, R2.reuse ;  /* 0x000000080f0d7c19 */ /* 0x100fe40008001202 */
[----:B------:R-:W-:-:S03]  /*5830*/  SHF.R.U32.HI R19, RZ, UR8, R2 ;  /* 0x00000008ff137c19 */ /* 0x000fc60008011602 */
[----:B------:R-:W-:Y:S02]  /*5840*/  IMAD.MOV.U32 R2, RZ, RZ, R13 ;  /* 0x000000ffff027224 */ /* 0x000fe400078e000d */
[----:B------:R-:W-:Y:S01]  /*5850*/  IMAD.MOV.U32 R3, RZ, RZ, R19 ;  /* 0x000000ffff037224 */ /* 0x000fe200078e0013 */
[----:B-1----:R-:W-:Y:S06]  /*5860*/  @!P1 BRA `(.L_x_114) ;  /* 0x0000000000289947 */ /* 0x002fec0003800000 */
        /* <DEDUP_REMOVED lines=10> */
.L_x_114:
[----:B------:R-:W1:Y:S01]  /*5910*/  LDC R4, c[0x0][0x65c] ;  /* 0x00019700ff047b82 */ /* 0x000e620000000800 */
[----:B------:R-:W-:Y:S01]  /*5920*/  ULDC UR8, c[0x0][0x648] ;  /* 0x0001920000087ab9 */ /* 0x000fe20000000800 */
[----:B------:R-:W-:Y:S01]  /*5930*/  LOP3.LUT R15, R15, UR7, RZ, 0xc0, !PT ;  /* 0x000000070f0f7c12 */ /* 0x000fe2000f8ec0ff */
[----:B--2---:R-:W-:Y:S01]  /*5940*/  IMAD.MOV R20, RZ, RZ, -R20 ;  /* 0x000000ffff147224 */ /* 0x004fe200078e0a14 */
[----:B------:R-:W-:Y:S01]  /*5950*/  SHF.R.U64 R2, R2, UR8, R3 ;  /* 0x0000000802027c19 */ /* 0x000fe20008001203 */
[----:B------:R-:W-:Y:S01]  /*5960*/  ULDC UR8, c[0x0][0x638] ;  /* 0x00018e0000087ab9 */ /* 0x000fe20000000800 */
[----:B------:R-:W-:Y:S01]  /*5970*/  LOP3.LUT R12, R12, UR4, RZ, 0xc0, !PT ;  /* 0x000000040c0c7c12 */ /* 0x000fe2000f8ec0ff */
[----:B------:R-:W-:Y:S01]  /*5980*/  ULDC UR9, c[0x0][0x610] ;  /* 0x0001840000097ab9 */ /* 0x000fe20000000800 */
[----:B------:R-:W-:Y:S01]  /*5990*/  IMAD.MOV.U32 R3, RZ, RZ, 0x1 ;  /* 0x00000001ff037424 */ /* 0x000fe200078e00ff */
[----:B-1----:R-:W-:Y:S01]  /*59a0*/  ISETP.NE.AND P1, PT, R4, 0x1, PT ;  /* 0x000000010400780c */ /* 0x002fe20003f25270 */
[----:B------:R-:W-:-:S02]  /*59b0*/  IMAD.MOV R4, RZ, RZ, -R2 ;  /* 0x000000ffff047224 */ /* 0x000fc400078e0a02 */
[----:B------:R-:W-:Y:S02]  /*59c0*/  IMAD R2, R2, UR5, R15 ;  /* 0x0000000502027c24 */ /* 0x000fe4000f8e020f */
[----:B------:R-:W-:Y:S01]  /*59d0*/  IMAD R13, R4, UR8, R13 ;  /* 0x00000008040d7c24 */ /* 0x000fe2000f8e020d */
[----:B------:R-:W-:-:S07]  /*59e0*/  ULDC UR8, c[0x0][0x600] ;  /* 0x0001800000087ab9 */ /* 0x000fce0000000800 */
[----:B0-----:R-:W-:-:S04]  /*59f0*/  @P1 IMAD R11, R14, R20, R9 ;  /* 0x000000140e0b1224 */ /* 0x001fc800078e0209 */
[----:B------:R-:W-:Y:S02]  /*5a00*/  IMAD R11, R2, UR9, R11 ;  /* 0x00000009020b7c24 */ /* 0x000fe4000f8e020b */
[----:B------:R-:W-:-:S05]  /*5a10*/  IMAD R2, R13, UR8, R12 ;  /* 0x000000080d027c24 */ /* 0x000fca000f8e020c */
[----:B------:R-:W-:Y:S02]  /*5a20*/  SEL R22, R2, R11, !P1 ;  /* 0x0000000b02167207 */ /* 0x000fe40004800000 */
[----:B------:R-:W-:Y:S01]  /*5a30*/  SEL R19, R11, R2, !P1 ;  /* 0x000000020b137207 */ /* 0x000fe20004800000 */
[----:B------:R-:W-:-:S07]  /*5a40*/  IMAD.MOV.U32 R2, RZ, RZ, R10 ;  /* 0x000000ffff027224 */ /* 0x000fce00078e000a */
.L_x_112:
[----:B------:R-:W-:Y:S05]  /*5a50*/  BSYNC B1 ;  /* 0x0000000000017941 */ /* 0x000fea0003800000 */
.L_x_111:
[----:B------:R-:W-:-:S13]  /*5a60*/  LOP3.LUT P1, RZ, R3, 0xff, RZ, 0xc0, !PT ;  /* 0x000000ff03ff7812 */ /* 0x000fda000782c0ff */
[----:B------:R-:W-:Y:S05]  /*5a70*/  @P1 BRA `(.L_x_115) ;  /* 0xfffffff400141947 */ /* 0x000fea000383ffff */
[----:B------:R-:W-:Y:S05]  /*5a80*/  BSYNC B0 ;  /* 0x0000000000007941 */ /* 0x000fea0003800000 */
.L_x_103:
[----:B------:R-:W-:-:S03]  /*5a90*/  UMOV UR8, 0xffffffff ;  /* 0xffffffff00087882 */ /* 0x000fc60000000000 */
[----:B------:R-:W-:Y:S05]  /*5aa0*/  BRA.DIV UR8, `(.L_x_116) ;  /* 0x00000006081c7947 */ /* 0x000fea000b800000 */
[----:B------:R-:W-:-:S13]  /*5ab0*/  ELECT P6, URZ, PT ;  /* 0x00000000003f782f */ /* 0x000fda00038c0000 */
.L_x_131:
[----:B------:R-:W-:Y:S04]  /*5ac0*/  BSSY B0, `(.L_x_117) ;  /* 0x0000022000007945 */ /* 0x000fe80003800000 */
[----:B------:R-:W-:Y:S05]  /*5ad0*/  @!P6 BRA `(.L_x_118) ;  /* 0x000000000080e947 */ /* 0x000fea0003800000 */
[----:B------:R-:W-:-:S04]  /*5ae0*/  LOP3.LUT R16, R16, 0x2, RZ, 0xfc, !PT ;  /* 0x0000000210107812 */ /* 0x000fc800078efcff */
[----:B------:R-:W-:-:S13]  /*5af0*/  ISETP.NE.AND P0, PT, R16, 0x3, PT ;  /* 0x000000031000780c */ /* 0x000fda0003f05270 */
[----:B------:R-:W-:Y:S05]  /*5b00*/  @!P0 BRA `(.L_x_119) ;  /* 0x0000000000048947 */ /* 0x000fea0003800000 */
[----:B------:R-:W-:Y:S01]  /*5b10*/  BPT.TRAP 0x1 ;  /* 0x000000040000795c */ /* 0x000fe20000300000 */
.L_x_119:
[----:B------:R-:W0:Y:S01]  /*5b20*/  S2R R3, SR_CgaCtaId ;  /* 0x0000000000037919 */ /* 0x000e220000008800 */
[----:B------:R-:W-:Y:S02]  /*5b30*/  MOV R2, 0x400 ;  /* 0x0000040000027802 */ /* 0x000fe40000000f00 */
[----:B------:R-:W-:Y:S02]  /*5b40*/  SHF.L.U32 R4, R0, 0x1f, RZ ;  /* 0x0000001f00047819 */ /* 0x000fe400000006ff */
[----:B0-----:R-:W-:-:S05]  /*5b50*/  LEA R2, R3, R2, 0x18 ;  /* 0x0000000203027211 */ /* 0x001fca00078ec0ff */
[----:B------:R-:W-:-:S04]  /*5b60*/  VIADD R2, R2, 0x18 ;  /* 0x0000001802027836 */ /* 0x000fc80000000000 */
[C---:B------:R-:W-:Y:S02]  /*5b70*/  IMAD R9, R7.reuse, 0x8, R2 ;  /* 0x0000000807097824 */ /* 0x040fe400078e0202 */
[----:B------:R-:W-:Y:S02]  /*5b80*/  VIADD R7, R7, 0x1 ;  /* 0x0000000107077836 */ /* 0x000fe40000000000 */
[----:B------:R-:W0:Y:S03]  /*5b90*/  SYNCS.PHASECHK.TRANS64.TRYWAIT P0, [R9+URZ], R4 ;  /* 0x00000004090075a7 */ /* 0x000e26000800017f */
[----:B------:R-:W-:-:S04]  /*5ba0*/  ISETP.NE.AND P1, PT, R7, 0x3, PT ;  /* 0x000000030700780c */ /* 0x000fc80003f25270 */
[----:B------:R-:W-:Y:S02]  /*5bb0*/  SEL R3, RZ, 0x1, P1 ;  /* 0x00000001ff037807 */ /* 0x000fe40000800000 */
[----:B------:R-:W-:Y:S02]  /*5bc0*/  SEL R7, R7, RZ, P1 ;  /* 0x000000ff07077207 */ /* 0x000fe40000800000 */
[----:B------:R-:W-:-:S03]  /*5bd0*/  LOP3.LUT R11, R0, R3, RZ, 0x3c, !PT ;  /* 0x00000003000b7212 */ /* 0x000fc600078e3cff */
[----:B------:R-:W-:Y:S01]  /*5be0*/  IMAD R6, R7, 0x8, R2 ;  /* 0x0000000807067824 */ /* 0x000fe200078e0202 */
[----:B------:R-:W-:Y:S01]  /*5bf0*/  SHF.L.U32 R5, R11, 0x1f, RZ ;  /* 0x0000001f0b057819 */ /* 0x000fe200000006ff */
[----:B0-----:R-:W-:Y:S06]  /*5c00*/  @!P0 BRA `(.L_x_120) ;  /* 0x0000000000e48947 */ /* 0x001fec0003800000 */
.L_x_132:
[----:B------:R-:W1:Y:S01]  /*5c10*/  SYNCS.PHASECHK.TRANS64.TRYWAIT P0, [R6+URZ], R5 ;  /* 0x00000005060075a7 */ /* 0x000e62000800017f */
[----:B------:R-:W-:-:S05]  /*5c20*/  VIADD R0, R7, 0x1 ;  /* 0x0000000107007836 */ /* 0x000fca0000000000 */
[----:B------:R-:W-:-:S04]  /*5c30*/  ISETP.NE.AND P1, PT, R0, 0x3, PT ;  /* 0x000000030000780c */ /* 0x000fc80003f25270 */
[----:B0-----:R-:W-:Y:S02]  /*5c40*/  SEL R4, RZ, 0x1, P1 ;  /* 0x00000001ff047807 */ /* 0x001fe40000800000 */
[----:B------:R-:W-:Y:S02]  /*5c50*/  SEL R3, R0, RZ, P1 ;  /* 0x000000ff00037207 */ /* 0x000fe40000800000 */
[----:B------:R-:W-:Y:S01]  /*5c60*/  LOP3.LUT R0, R11, R4, RZ, 0x3c, !PT ;  /* 0x000000040b007212 */ /* 0x000fe200078e3cff */
[----:B-1----:R-:W-:Y:S06]  /*5c70*/  @!P0 BRA `(.L_x_121) ;  /* 0x0000000000dc8947 */ /* 0x002fec0003800000 */
.L_x_133:
[----:B------:R-:W-:Y:S01]  /*5c80*/  IMAD R3, R3, 0x8, R2 ;  /* 0x0000000803037824 */ /* 0x000fe200078e0202 */
[----:B------:R-:W-:-:S07]  /*5c90*/  SHF.L.U32 R0, R0, 0x1f, RZ ;  /* 0x0000001f00007819 */ /* 0x000fce00000006ff */
.L_x_122:
[----:B-1----:R1:W2:Y:S02]  /*5ca0*/  SYNCS.PHASECHK.TRANS64.TRYWAIT P0, [R3+URZ], R0 ;  /* 0x00000000030075a7 */ /* 0x0022a4000800017f */
[----:B--2---:R-:W-:Y:S05]  /*5cb0*/  @!P0 NANOSLEEP.SYNCS 0x989680 ;  /* 0x009896800000895d */ /* 0x004fea0003900000 */
[----:B------:R-:W2:Y:S02]  /*5cc0*/  @!P0 SYNCS.PHASECHK.TRANS64 P0, [R3+URZ], R0 ;  /* 0x00000000030085a7 */ /* 0x000ea4000800007f */
[----:B--2---:R-:W-:Y:S05]  /*5cd0*/  @!P0 BRA `(.L_x_122) ;  /* 0xfffffffc00f08947 */ /* 0x004fea000383ffff */
.L_x_118:
[----:B------:R-:W-:Y:S05]  /*5ce0*/  BSYNC B0 ;  /* 0x0000000000007941 */ /* 0x000fea0003800000 */
.L_x_117:
[----:B------:R-:W-:Y:S05]  /*5cf0*/  EXIT ;  /* 0x000000000000794d */ /* 0x000fea0003800000 */
.L_x_19:
[----:B-1----:R1:W2:Y:S02]  /*5d00*/  SYNCS.PHASECHK.TRANS64.TRYWAIT P0, [R65+URZ], R0 ;  /* 0x00000000410075a7 */ /* 0x0022a4000800017f */
[----:B--2---:R-:W-:Y:S05]  /*5d10*/  @!P0 NANOSLEEP.SYNCS 0x989680 ;  /* 0x009896800000895d */ /* 0x004fea0003900000 */
[----:B------:R-:W2:Y:S02]  /*5d20*/  @!P0 SYNCS.PHASECHK.TRANS64 P0, [R65+URZ], R0 ;  /* 0x00000000410085a7 */ /* 0x000ea4000800007f */
[----:B--2---:R-:W-:Y:S05]  /*5d30*/  @!P0 BRA `(.L_x_19) ;  /* 0xfffffffc00f08947 */ /* 0x004fea000383ffff */
[----:B------:R-:W-:Y:S05]  /*5d40*/  BRA `(.L_x_123) ;  /* 0xffffffb8007c7947 */ /* 0x000fea000383ffff */
.L_x_24:
[----:B--2---:R2:W3:Y:S02]  /*5d50*/  SYNCS.PHASECHK.TRANS64.TRYWAIT P1, [R3+URZ], R0 ;  /* 0x00000000030075a7 */ /* 0x0044e4000802017f */
[----:B---3--:R-:W-:Y:S05]  /*5d60*/  @!P1 NANOSLEEP.SYNCS 0x989680 ;  /* 0x009896800000995d */ /* 0x008fea0003900000 */
[----:B------:R-:W3:Y:S02]  /*5d70*/  @!P1 SYNCS.PHASECHK.TRANS64 P1, [R3+URZ], R0 ;  /* 0x00000000030095a7 */ /* 0x000ee4000802007f */
[----:B---3--:R-:W-:Y:S05]  /*5d80*/  @!P1 BRA `(.L_x_24) ;  /* 0xfffffffc00f09947 */ /* 0x008fea000383ffff */
[----:B------:R-:W-:Y:S05]  /*5d90*/  BRA `(.L_x_23) ;  /* 0xffffffb800e07947 */ /* 0x000fea000383ffff */
.L_x_29:
[----:B--2---:R-:W-:-:S04]  /*5da0*/  IMAD.U32 R5, RZ, RZ, UR4 ;  /* 0x00000004ff057e24 */ /* 0x004fc8000f8e00ff */
[----:B------:R2:W3:Y:S03]  /*5db0*/  SYNCS.PHASECHK.TRANS64.TRYWAIT P1, [R5+URZ], R4 ;  /* 0x00000004050075a7 */ /* 0x0004e6000802017f */
[----:B---3--:R-:W-:Y:S05]  /*5dc0*/  @!P1 NANOSLEEP.SYNCS 0x989680 ;  /* 0x009896800000995d */ /* 0x008fea0003900000 */
[----:B------:R-:W3:Y:S02]  /*5dd0*/  @!P1 SYNCS.PHASECHK.TRANS64 P1, [R5+URZ], R4 ;  /* 0x00000004050095a7 */ /* 0x000ee4000802007f */
[----:B---3--:R-:W-:Y:S05]  /*5de0*/  @!P1 BRA `(.L_x_29) ;  /* 0xfffffffc00ec9947 */ /* 0x008fea000383ffff */
[----:B------:R-:W-:Y:S05]  /*5df0*/  BRA `(.L_x_28) ;  /* 0xffffffbc00987947 */ /* 0x000fea000383ffff */
.L_x_35:
[----:B-1----:R1:W2:Y:S02]  /*5e00*/  SYNCS.PHASECHK.TRANS64.TRYWAIT P0, [R65+URZ+0x10], R0 ;  /* 0x00001000410075a7 */ /* 0x0022a4000800017f */
[----:B--2---:R-:W-:Y:S05]  /*5e10*/  @!P0 NANOSLEEP.SYNCS 0x989680 ;  /* 0x009896800000895d */ /* 0x004fea0003900000 */
[----:B------:R-:W2:Y:S02]  /*5e20*/  @!P0 SYNCS.PHASECHK.TRANS64 P0, [R65+URZ+0x10], R0 ;  /* 0x00001000410085a7 */ /* 0x000ea4000800007f */
[----:B--2---:R-:W-:Y:S05]  /*5e30*/  @!P0 BRA `(.L_x_35) ;  /* 0xfffffffc00f08947 */ /* 0x004fea000383ffff */
[----:B------:R-:W-:Y:S05]  /*5e40*/  BRA `(.L_x_124) ;  /* 0xffffffc000e47947 */ /* 0x000fea000383ffff */
.L_x_104:
[----:B------:R-:W-:Y:S01]  /*5e50*/  BSSY B1, `(.L_x_125) ;  /* 0x0000006000017945 */ /* 0x000fe20003800000 */
[----:B------:R-:W-:-:S07]  /*5e60*/  IMAD.MOV.U32 R15, RZ, RZ, -0x1 ;  /* 0xffffffffff0f7424 */ /* 0x000fce00078e00ff */
[----:B-----5:R-:W-:Y:S05]  /*5e70*/  WARPSYNC.COLLECTIVE R15, `(.L_x_126) ;  /* 0x000000000f0c7348 */ /* 0x020fea0003c00000 */
[----:B------:R-:W-:Y:S02]  /*5e80*/  ELECT P6, UR62, PT ;  /* 0x00000000003e782f */ /* 0x000fe400038c0000 */
[----:B------:R-:W-:Y:S01]  /*5e90*/  MOV R14, UR62 ;  /* 0x0000003e000e7c02 */ /* 0x000fe20008000f00 */
[----:B-----5:R-:W-:Y:S10]  /*5ea0*/  ENDCOLLECTIVE ;  /* 0x000000000000791b */ /* 0x020ff40003800000 */
.L_x_126:
[----:B------:R-:W-:Y:S05]  /*5eb0*/  BSYNC B1 ;  /* 0x0000000000017941 */ /* 0x000fea0003800000 */
.L_x_125:
[----:B------:R-:W-:Y:S05]  /*5ec0*/  BRA `(.L_x_127) ;  /* 0xfffffff0000c7947 */ /* 0x000fea000383ffff */
.L_x_107:
[----:B0-----:R0:W1:Y:S02]  /*5ed0*/  SYNCS.PHASECHK.TRANS64.TRYWAIT P1, [R10+URZ+0x18], R5 ;  /* 0x000018050a0075a7 */ /* 0x001064000802017f */
[----:B-1----:R-:W-:Y:S05]  /*5ee0*/  @!P1 NANOSLEEP.SYNCS 0x989680 ;  /* 0x009896800000995d */ /* 0x002fea0003900000 */
[----:B------:R-:W1:Y:S02]  /*5ef0*/  @!P1 SYNCS.PHASECHK.TRANS64 P1, [R10+URZ+0x18], R5 ;  /* 0x000018050a0095a7 */ /* 0x000e64000802007f */
[----:B-1----:R-:W-:Y:S05]  /*5f00*/  @!P1 BRA `(.L_x_107) ;  /* 0xfffffffc00f09947 */ /* 0x002fea000383ffff */
[----:B------:R-:W-:Y:S05]  /*5f10*/  BRA `(.L_x_128) ;  /* 0xfffffff000447947 */ /* 0x000fea000383ffff */
.L_x_116:
[----:B------:R-:W-:Y:S01]  /*5f20*/  BSSY B0, `(.L_x_129) ;  /* 0x0000006000007945 */ /* 0x000fe20003800000 */
[----:B------:R-:W-:-:S07]  /*5f30*/  IMAD.MOV.U32 R15, RZ, RZ, -0x1 ;  /* 0xffffffffff0f7424 */ /* 0x000fce00078e00ff */
[----:B-----5:R-:W-:Y:S05]  /*5f40*/  WARPSYNC.COLLECTIVE R15, `(.L_x_130) ;  /* 0x000000000f0c7348 */ /* 0x020fea0003c00000 */
[----:B------:R-:W-:Y:S02]  /*5f50*/  ELECT P6, UR62, PT ;  /* 0x00000000003e782f */ /* 0x000fe400038c0000 */
[----:B------:R-:W-:Y:S01]  /*5f60*/  MOV R14, UR62 ;  /* 0x0000003e000e7c02 */ /* 0x000fe20008000f00 */
[----:B-----5:R-:W-:Y:S10]  /*5f70*/  ENDCOLLECTIVE ;  /* 0x000000000000791b */ /* 0x020ff40003800000 */
.L_x_130:
[----:B------:R-:W-:Y:S05]  /*5f80*/  BSYNC B0 ;  /* 0x0000000000007941 */ /* 0x000fea0003800000 */
.L_x_129:
[----:B------:R-:W-:Y:S05]  /*5f90*/  BRA `(.L_x_131) ;  /* 0xfffffff800c87947 */ /* 0x000fea000383ffff */
.L_x_120:
[----:B0-----:R0:W1:Y:S02]  /*5fa0*/  SYNCS.PHASECHK.TRANS64.TRYWAIT P0, [R9+URZ], R4 ;  /* 0x00000004090075a7 */ /* 0x001064000800017f */
[----:B-1----:R-:W-:Y:S05]  /*5fb0*/  @!P0 NANOSLEEP.SYNCS 0x989680 ;  /* 0x009896800000895d */ /* 0x002fea0003900000 */
[----:B------:R-:W1:Y:S02]  /*5fc0*/  @!P0 SYNCS.PHASECHK.TRANS64 P0, [R9+URZ], R4 ;  /* 0x00000004090085a7 */ /* 0x000e64000800007f */
[----:B-1----:R-:W-:Y:S05]  /*5fd0*/  @!P0 BRA `(.L_x_120) ;  /* 0xfffffffc00f08947 */ /* 0x002fea000383ffff */
[----:B------:R-:W-:Y:S05]  /*5fe0*/  BRA `(.L_x_132) ;  /* 0xfffffffc00087947 */ /* 0x000fea000383ffff */
.L_x_121:
[----:B0-----:R0:W1:Y:S02]  /*5ff0*/  SYNCS.PHASECHK.TRANS64.TRYWAIT P0, [R6+URZ], R5 ;  /* 0x00000005060075a7 */ /* 0x001064000800017f */
[----:B-1----:R-:W-:Y:S05]  /*6000*/  @!P0 NANOSLEEP.SYNCS 0x989680 ;  /* 0x009896800000895d */ /* 0x002fea0003900000 */
[----:B------:R-:W1:Y:S02]  /*6010*/  @!P0 SYNCS.PHASECHK.TRANS64 P0, [R6+URZ], R5 ;  /* 0x00000005060085a7 */ /* 0x000e64000800007f */
[----:B-1----:R-:W-:Y:S05]  /*6020*/  @!P0 BRA `(.L_x_121) ;  /* 0xfffffffc00f08947 */ /* 0x002fea000383ffff */
[----:B------:R-:W-:Y:S05]  /*6030*/  BRA `(.L_x_133) ;  /* 0xfffffffc00107947 */ /* 0x000fea000383ffff */
.L_x_134:
[----:B------:R-:W-:-:S00]  /*6040*/  BRA `(.L_x_134) ;  /* 0xfffffffc00fc7947 */ /* 0x000fc0000383ffff */
[----:B------:R-:W-:-:S00]  /*6050*/  NOP ;  /* 0x0000000000007918 */ /* 0x000fc00000000000 */
        /* <DEDUP_REMOVED lines=10> */
.L_x_135:


//--------------------- .nv.global.init           --------------------------
	.section	.nv.global.init,"aw",@progbits
.nv.global.init:
	.type		$str$22,@object
	.size		$str$22,($str$23 - $str$22)
$str$22:
        /*0000*/ 	.byte	0x6b, 0x5f, 0x74, 0x69, 0x6c, 0x65, 0x5f, 0x63, 0x6f, 0x75, 0x6e, 0x74, 0x20, 0x3e, 0x3d, 0x20
        /*0010*/ 	.byte	0x31, 0x00
	.type		$str$23,@object
	.size		$str$23,(__unnamed_1 - $str$23)
$str$23:
        /*0012*/ 	.byte	0x2f, 0x74, 0x6d, 0x70, 0x2f, 0x63, 0x75, 0x74, 0x6c, 0x61, 0x73, 0x73, 0x5f, 0x73, 0x77, 0x65
        /*0022*/ 	.byte	0x65, 0x70, 0x5f, 0x73, 0x72, 0x63, 0x2f, 0x69, 0x6e, 0x63, 0x6c, 0x75, 0x64, 0x65, 0x2f, 0x63
        /*0032*/ 	.byte	0x75, 0x74, 0x6c, 0x61, 0x73, 0x73, 0x2f, 0x67, 0x65, 0x6d, 0x6d, 0x2f, 0x63, 0x6f, 0x6c, 0x6c
        /*0042*/ 	.byte	0x65, 0x63, 0x74, 0x69, 0x76, 0x65, 0x2f, 0x73, 0x6d, 0x39, 0x30, 0x5f, 0x6d, 0x6d, 0x61, 0x5f
        /*0052*/ 	.byte	0x74, 0x6d, 0x61, 0x5f, 0x67, 0x6d, 0x6d, 0x61, 0x5f, 0x73, 0x73, 0x5f, 0x77, 0x61, 0x72, 0x70
        /*0062*/ 	.byte	0x73, 0x70, 0x65, 0x63, 0x69, 0x61, 0x6c, 0x69, 0x7a, 0x65, 0x64, 0x2e, 0x68, 0x70, 0x70, 0x00
	.type		__unnamed_1,@object
	.size		__unnamed_1,(.L_0 - __unnamed_1)
__unnamed_1:
        /*0072*/ 	.byte	0x76, 0x6f, 0x69, 0x64, 0x20, 0x63, 0x75, 0x74, 0x6c, 0x61, 0x73, 0x73, 0x3a, 0x3a, 0x67, 0x65
        /* <DEDUP_REMOVED lines=180> */
        /*0bc2*/ 	.byte	0x65, 0x6e, 0x74, 0x69, 0x74, 0x79, 0x5d, 0x00
.L_0:


//--------------------- .nv.shared._ZN7cutlass13device_kernelINS_4gemm6kernel13GemmUniversalIN4cute5tupleIJiiiiEEENS1_10collective13CollectiveMmaINS1_34MainloopSm90TmaGmmaWarpSpecializedILi3ENS5_IJNS4_1CILi2EEESB_NSA_ILi1EEEEEENS1_32KernelTmaWarpSpecializedPingpongEEENS5_IJNSA_ILi64EEESG_SG_EEENS_6half_tENS5_IJlSC_lEEESI_SJ_NS4_8TiledMMAINS4_8MMA_AtomIJNS4_4SM904GMMA25MMA_64x64x16_F32F16F16_SSILNSN_5MajorE0ELSP_0ELNSN_7ScaleInE1ELSQ_1EEEEEENS4_6LayoutINS5_IJSC_SC_SC_EEENS5_IJNSA_ILi0EEESV_SV_EEEEENS5_IJNS4_10UnderscoreESY_SY_EEEEENS4_23SM90_TMA_LOAD_MULTICASTENS4_14ComposedLayoutINS4_7SwizzleILi3ELi4ELi3EEENS4_18smem_ptr_flag_bitsILi16EEENST_INS5_IJNSA_ILi8EEESG_EEENS5_IJSG_SC_EEEEEEEvNS4_8identityES11_S1B_vS1C_EENS_8epilogue10collective6detail29Sm90TmaWarpSpecializedAdapterINS1F_15DefaultEpilogueISI_SJ_SJ_NS1E_6thread17LinearCombinationISI_Li1EffLNS1J_9ScaleType4KindE0ELNS_15FloatRoundStyleE2ESI_EENS1_15EpilogueDefaultEEEEEvvEEEEvNT_6ParamsE --------------------------
	.section	.nv.shared._ZN7cutlass13device_kernelINS_4gemm6kernel13GemmUniversalIN4cute5tupleIJiiiiEEENS1_10collective13CollectiveMmaINS1_34MainloopSm90TmaGmmaWarpSpecializedILi3ENS5_IJNS4_1CILi2EEESB_NSA_ILi1EEEEEENS1_32KernelTmaWarpSpecializedPingpongEEENS5_IJNSA_ILi64EEESG_SG_EEENS_6half_tENS5_IJlSC_lEEESI_SJ_NS4_8TiledMMAINS4_8MMA_AtomIJNS4_4SM904GMMA25MMA_64x64x16_F32F16F16_SSILNSN_5MajorE0ELSP_0ELNSN_7ScaleInE1ELSQ_1EEEEEENS4_6LayoutINS5_IJSC_SC_SC_EEENS5_IJNSA_ILi0EEESV_SV_EEEEENS5_IJNS4_10UnderscoreESY_SY_EEEEENS4_23SM90_TMA_LOAD_MULTICASTENS4_14ComposedLayoutINS4_7SwizzleILi3ELi4ELi3EEENS4_18smem_ptr_flag_bitsILi16EEENST_INS5_IJNSA_ILi8EEESG_EEENS5_IJSG_SC_EEEEEEEvNS4_8identityES11_S1B_vS1C_EENS_8epilogue10collective6detail29Sm90TmaWarpSpecializedAdapterINS1F_15DefaultEpilogueISI_SJ_SJ_NS1E_6thread17LinearCombinationISI_Li1EffLNS1J_9ScaleType4KindE0ELNS_15FloatRoundStyleE2ESI_EENS1_15EpilogueDefaultEEEEEvvEEEEvNT_6ParamsE,"aw",@nobits
	.sectionflags	@""
	.align	16
	.zero		1024


//--------------------- .nv.shared.reserved.0     --------------------------
	.section	.nv.shared.reserved.0,"aw",@nobits
	.weak		__nv_reservedSMEM_offset_0_alias
	.size		__nv_reservedSMEM_offset_0_alias, 0, 0
	.other		__nv_reservedSMEM_offset_0_alias,@"STO_CUDA_RESERVED_SHARED STV_DEFAULT"
__nv_reservedSMEM_offset_0_alias:
	.zero		0


//--------------------- .nv.global                --------------------------
	.section	.nv.global,"aw",@nobits
.nv.global:
	.type		_ZN39_INTERNAL_2ff4c2e6_4_k_cu_0151117d_35974cute1_E,@object
	.size		_ZN39_INTERNAL_2ff4c2e6_4_k_cu_0151117d_35974cute1_E,(_ZN39_INTERNAL_2ff4c2e6_4_k_cu_0151117d_35974cuda3std3__45__cpo6cbeginE - _ZN39_INTERNAL_2ff4c2e6_4_k_cu_0151117d_35974cute1_E)
_ZN39_INTERNAL_2ff4c2e6_4_k_cu_0151117d_35974cute1_E:
	.zero		1
	.type		_ZN39_INTERNAL_2ff4c2e6_4_k_cu_0151117d_35974cuda3std3__45__cpo6cbeginE,@object
	.size		_ZN39_INTERNAL_2ff4c2e6_4_k_cu_0151117d_35974cuda3std3__45__cpo6cbeginE,(_ZN39_INTERNAL_2ff4c2e6_4_k_cu_0151117d_35974cuda3std3__48in_placeE - _ZN39_INTERNAL_2ff4c2e6_4_k_cu_0151117d_35974cuda3std3__45__cpo6cbeginE)
_ZN39_INTERNAL_2ff4c2e6_4_k_cu_0151117d_35974cuda3std3__45__cpo6cbeginE:
	.zero		1
	.type		_ZN39_INTERNAL_2ff4c2e6_4_k_cu_0151117d_35974cuda3std3__48in_placeE,@object
	.size		_ZN39_INTERNAL_2ff4c2e6_4_k_cu_0151117d_35974cuda3std3__48in_placeE,(_ZN39_INTERNAL_2ff4c2e6_4_k_cu_0151117d_35974cuda3std6ranges3__45__cpo9iter_moveE - _ZN39_INTERNAL_2ff4c2e6_4_k_cu_0151117d_35974cuda3std3__48in_placeE)
_ZN39_INTERNAL_2ff4c2e6_4_k_cu_0151117d_35974cuda3std3__48in_placeE:
	.zero		1
	.type		_ZN39_INTERNAL_2ff4c2e6_4_k_cu_0151117d_35974cuda3std6ranges3__45__cpo9iter_moveE,@object
	.size		_ZN39_INTERNAL_2ff4c2e6_4_k_cu_0151117d_35974cuda3std6ranges3__45__cpo9iter_moveE,(_ZN39_INTERNAL_2ff4c2e6_4_k_cu_0151117d_35974cuda3std3__45__cpo5beginE - _ZN39_INTERNAL_2ff4c2e6_4_k_cu_0151117d_35974cuda3std6ranges3__45__cpo9iter_moveE)
_ZN39_INTERNAL_2ff4c2e6_4_k_cu_0151117d_35974cuda3std6ranges3__45__cpo9iter_moveE:
	.zero		1
	.type		_ZN39_INTERNAL_2ff4c2e6_4_k_cu_0151117d_35974cuda3std3__45__cpo5beginE,@object
	.size		_ZN39_INTERNAL_2ff4c2e6_4_k_cu_0151117d_35974cuda3std3__45__cpo5beginE,(_ZN39_INTERNAL_2ff4c2e6_4_k_cu_0151117d_35974cuda3std3__441_GLOBAL__N__2ff4c2e6_4_k_cu_0151117d_35976ignoreE - _ZN39_INTERNAL_2ff4c2e6_4_k_cu_0151117d_35974cuda3std3__45__cpo5beginE)
_ZN39_INTERNAL_2ff4c2e6_4_k_cu_0151117d_35974cuda3std3__45__cpo5beginE:
	.zero		1
	.type		_ZN39_INTERNAL_2ff4c2e6_4_k_cu_0151117d_35974cuda3std3__441_GLOBAL__N__2ff4c2e6_4_k_cu_0151117d_35976ignoreE,@object
	.size		_ZN39_INTERNAL_2ff4c2e6_4_k_cu_0151117d_35974cuda3std3__441_GLOBAL__N__2ff4c2e6_4_k_cu_0151117d_35976ignoreE,(_ZN39_INTERNAL_2ff4c2e6_4_k_cu_0151117d_35974cute7productE - _ZN39_INTERNAL_2ff4c2e6_4_k_cu_0151117d_35974cuda3std3__441_GLOBAL__N__2ff4c2e6_4_k_cu_0151117d_35976ignoreE)
_ZN39_INTERNAL_2ff4c2e6_4_k_cu_0151117d_35974cuda3std3__441_GLOBAL__N__2ff4c2e6_4_k_cu_0151117d_35976ignoreE:
	.zero		1
	.type		_ZN39_INTERNAL_2ff4c2e6_4_k_cu_0151117d_35974cute7productE,@object
	.size		_ZN39_INTERNAL_2ff4c2e6_4_k_cu_0151117d_35974cute7productE,(_ZN39_INTERNAL_2ff4c2e6_4_k_cu_0151117d_35974cuda3std3__45__cpo3endE - _ZN39_INTERNAL_2ff4c2e6_4_k_cu_0151117d_35974cute7productE)
_ZN39_INTERNAL_2ff4c2e6_4_k_cu_0151117d_35974cute7productE:
	.zero		1
	.type		_ZN39_INTERNAL_2ff4c2e6_4_k_cu_0151117d_35974cuda3std3__45__cpo3endE,@object
	.size		_ZN39_INTERNAL_2ff4c2e6_4_k_cu_0151117d_35974cuda3std3__45__cpo3endE,(_ZN39_INTERNAL_2ff4c2e6_4_k_cu_0151117d_35974cuda3std3__419piecewise_constructE - _ZN39_INTERNAL_2ff4c2e6_4_k_cu_0151117d_35974cuda3std3__45__cpo3endE)
_ZN39_INTERNAL_2ff4c2e6_4_k_cu_0151117d_35974cuda3std3__45__cpo3endE:
	.zero		1
	.type		_ZN39_INTERNAL_2ff4c2e6_4_k_cu_0151117d_35974cuda3std3__419piecewise_constructE,@object
	.size		_ZN39_INTERNAL_2ff4c2e6_4_k_cu_0151117d_35974cuda3std3__419piecewise_constructE,(_ZN39_INTERNAL_2ff4c2e6_4_k_cu_0151117d_35974cuda3std3__45__cpo4cendE - _ZN39_INTERNAL_2ff4c2e6_4_k_cu_0151117d_35974cuda3std3__419piecewise_constructE)
_ZN39_INTERNAL_2ff4c2e6_4_k_cu_0151117d_35974cuda3std3__419piecewise_constructE:
	.zero		1
	.type		_ZN39_INTERNAL_2ff4c2e6_4_k_cu_0151117d_35974cuda3std3__45__cpo4cendE,@object
	.size		_ZN39_INTERNAL_2ff4c2e6_4_k_cu_0151117d_35974cuda3std3__45__cpo4cendE,(_ZN39_INTERNAL_2ff4c2e6_4_k_cu_0151117d_35974cuda3std6ranges3__45__cpo4swapE - _ZN39_INTERNAL_2ff4c2e6_4_k_cu_0151117d_35974cuda3std3__45__cpo4cendE)
_ZN39_INTERNAL_2ff4c2e6_4_k_cu_0151117d_35974cuda3std3__45__cpo4cendE:
	.zero		1
	.type		_ZN39_INTERNAL_2ff4c2e6_4_k_cu_0151117d_35974cuda3std6ranges3__45__cpo4swapE,@object
	.size		_ZN39_INTERNAL_2ff4c2e6_4_k_cu_0151117d_35974cuda3std6ranges3__45__cpo4swapE,(.L_8 - _ZN39_INTERNAL_2ff4c2e6_4_k_cu_0151117d_35974cuda3std6ranges3__45__cpo4swapE)
_ZN39_INTERNAL_2ff4c2e6_4_k_cu_0151117d_35974cuda3std6ranges3__45__cpo4swapE:
	.zero		1
.L_8:


//--------------------- .nv.constant0._ZN7cutlass13device_kernelINS_4gemm6kernel13GemmUniversalIN4cute5tupleIJiiiiEEENS1_10collective13CollectiveMmaINS1_34MainloopSm90TmaGmmaWarpSpecializedILi3ENS5_IJNS4_1CILi2EEESB_NSA_ILi1EEEEEENS1_32KernelTmaWarpSpecializedPingpongEEENS5_IJNSA_ILi64EEESG_SG_EEENS_6half_tENS5_IJlSC_lEEESI_SJ_NS4_8TiledMMAINS4_8MMA_AtomIJNS4_4SM904GMMA25MMA_64x64x16_F32F16F16_SSILNSN_5MajorE0ELSP_0ELNSN_7ScaleInE1ELSQ_1EEEEEENS4_6LayoutINS5_IJSC_SC_SC_EEENS5_IJNSA_ILi0EEESV_SV_EEEEENS5_IJNS4_10UnderscoreESY_SY_EEEEENS4_23SM90_TMA_LOAD_MULTICASTENS4_14ComposedLayoutINS4_7SwizzleILi3ELi4ELi3EEENS4_18smem_ptr_flag_bitsILi16EEENST_INS5_IJNSA_ILi8EEESG_EEENS5_IJSG_SC_EEEEEEEvNS4_8identityES11_S1B_vS1C_EENS_8epilogue10collective6detail29Sm90TmaWarpSpecializedAdapterINS1F_15DefaultEpilogueISI_SJ_SJ_NS1E_6thread17LinearCombinationISI_Li1EffLNS1J_9ScaleType4KindE0ELNS_15FloatRoundStyleE2ESI_EENS1_15EpilogueDefaultEEEEEvvEEEEvNT_6ParamsE --------------------------
	.section	.nv.constant0._ZN7cutlass13device_kernelINS_4gemm6kernel13GemmUniversalIN4cute5tupleIJiiiiEEENS1_10collective13CollectiveMmaINS1_34MainloopSm90TmaGmmaWarpSpecializedILi3ENS5_IJNS4_1CILi2EEESB_NSA_ILi1EEEEEENS1_32KernelTmaWarpSpecializedPingpongEEENS5_IJNSA_ILi64EEESG_SG_EEENS_6half_tENS5_IJlSC_lEEESI_SJ_NS4_8TiledMMAINS4_8MMA_AtomIJNS4_4SM904GMMA25MMA_64x64x16_F32F16F16_SSILNSN_5MajorE0ELSP_0ELNSN_7ScaleInE1ELSQ_1EEEEEENS4_6LayoutINS5_IJSC_SC_SC_EEENS5_IJNSA_ILi0EEESV_SV_EEEEENS5_IJNS4_10UnderscoreESY_SY_EEEEENS4_23SM90_TMA_LOAD_MULTICASTENS4_14ComposedLayoutINS4_7SwizzleILi3ELi4ELi3EEENS4_18smem_ptr_flag_bitsILi16EEENST_INS5_IJNSA_ILi8EEESG_EEENS5_IJSG_SC_EEEEEEEvNS4_8identityES11_S1B_vS1C_EENS_8epilogue10collective6detail29Sm90TmaWarpSpecializedAdapterINS1F_15DefaultEpilogueISI_SJ_SJ_NS1E_6thread17LinearCombinationISI_Li1EffLNS1J_9ScaleType4KindE0ELNS_15FloatRoundStyleE2ESI_EENS1_15EpilogueDefaultEEEEEvvEEEEvNT_6ParamsE,"a",@progbits
	.sectionflags	@""
	.align	4
.nv.constant0._ZN7cutlass13device_kernelINS_4gemm6kernel13GemmUniversalIN4cute5tupleIJiiiiEEENS1_10collective13CollectiveMmaINS1_34MainloopSm90TmaGmmaWarpSpecializedILi3ENS5_IJNS4_1CILi2EEESB_NSA_ILi1EEEEEENS1_32KernelTmaWarpSpecializedPingpongEEENS5_IJNSA_ILi64EEESG_SG_EEENS_6half_tENS5_IJlSC_lEEESI_SJ_NS4_8TiledMMAINS4_8MMA_AtomIJNS4_4SM904GMMA25MMA_64x64x16_F32F16F16_SSILNSN_5MajorE0ELSP_0ELNSN_7ScaleInE1ELSQ_1EEEEEENS4_6LayoutINS5_IJSC_SC_SC_EEENS5_IJNSA_ILi0EEESV_SV_EEEEENS5_IJNS4_10UnderscoreESY_SY_EEEEENS4_23SM90_TMA_LOAD_MULTICASTENS4_14ComposedLayoutINS4_7SwizzleILi3ELi4ELi3EEENS4_18smem_ptr_flag_bitsILi16EEENST_INS5_IJNSA_ILi8EEESG_EEENS5_IJSG_SC_EEEEEEEvNS4_8identityES11_S1B_vS1C_EENS_8epilogue10collective6detail29Sm90TmaWarpSpecializedAdapterINS1F_15DefaultEpilogueISI_SJ_SJ_NS1E_6thread17LinearCombinationISI_Li1EffLNS1J_9ScaleType4KindE0ELNS_15FloatRoundStyleE2ESI_EENS1_15EpilogueDefaultEEEEEvvEEEEvNT_6ParamsE:
	.zero		1664


//--------------------- SYMBOLS --------------------------

	.type		.nv.reservedSmem.offset0,@object
	.size		.nv.reservedSmem.offset0,0x4
	.type		__assertfail,@function
